	.target	sm_90a

	.elftype	@"ET_EXEC"


//--------------------- .note.nv.tkinfo           --------------------------
	.section	.note.nv.tkinfo,"",@"SHT_NOTE"
	.sectionflags	@"SHF_NOTE_NV_TKINFO"
	.tkinfo
        /*0018*/ 	.word	0x00000002
        /*0030*/ 	.string	""
        /*0030*/ 	.string	"ptxas"
        /*0030*/ 	.string	"Cuda compilation tools, release 13.0, V13.0.88"
        /*0030*/ 	.string	"Build cuda_13.0.r13.0/compiler.36424714_0"
        /*0030*/ 	.string	"-arch sm_90a -m 64 "



//--------------------- .note.nv.cuinfo           --------------------------
	.section	.note.nv.cuinfo,"",@"SHT_NOTE"
	.sectionflags	@"SHF_NOTE_NV_CUINFO"
        /*0018*/ 	.short	0x0002
        /*001a*/ 	.short	0x005a
        /*001c*/ 	.short	0x0082
	.zero		2


//--------------------- .nv.info                  --------------------------
	.section	.nv.info,"",@"SHT_CUDA_INFO"
	.align	4


	//----- nvinfo : EIATTR_REGCOUNT
	.align		4
        /*0000*/ 	.byte	0x04, 0x2f
        /*0002*/ 	.short	(.L_15 - .L_14)
	.align		4
.L_14:
        /*0004*/ 	.word	index@(_ZN7cutlass13device_kernelINS_4gemm6kernel13GemmUniversalIN4cute5tupleIJiiiiEEENS1_10collective13CollectiveMmaINS1_34MainloopSm90TmaGmmaWarpSpecializedILi14ENS5_IJNS4_1CILi2EEENSA_ILi1EEESC_EEENS1_32KernelTmaWarpSpecializedPingpongEEENS5_IJNSA_ILi64EEESG_SG_EEENS_6half_tENS5_IJlSC_lEEESI_SJ_NS4_8TiledMMAINS4_8MMA_AtomIJNS4_4SM904GMMA25MMA_64x64x16_F32F16F16_SSILNSN_5MajorE0ELSP_0ELNSN_7ScaleInE1ELSQ_1EEEEEENS4_6LayoutINS5_IJSC_SC_SC_EEENS5_IJNSA_ILi0EEESV_SV_EEEEENS5_IJNS4_10UnderscoreESY_SY_EEEEENS4_13SM90_TMA_LOADENS4_14ComposedLayoutINS4_7SwizzleILi3ELi4ELi3EEENS4_18smem_ptr_flag_bitsILi16EEENST_INS5_IJNSA_ILi8EEESG_EEENS5_IJSG_SC_EEEEEEEvNS4_8identityENS4_23SM90_TMA_LOAD_MULTICASTES1B_vS1C_EENS_8epilogue10collective6detail29Sm90TmaWarpSpecializedAdapterINS1G_15DefaultEpilogueISI_SJ_SJ_NS1F_6thread17LinearCombinationISI_Li1EffLNS1K_9ScaleType4KindE0ELNS_15FloatRoundStyleE2ESI_EENS1_15EpilogueDefaultEEEEEvvEEEEvNT_6ParamsE)
        /*0008*/ 	.word	0x000000a8


	//----- nvinfo : EIATTR_FRAME_SIZE
	.align		4
.L_15:
        /*000c*/ 	.byte	0x04, 0x11
        /*000e*/ 	.short	(.L_17 - .L_16)
	.align		4
.L_16:
        /*0010*/ 	.word	index@(_ZN7cutlass13device_kernelINS_4gemm6kernel13GemmUniversalIN4cute5tupleIJiiiiEEENS1_10collective13CollectiveMmaINS1_34MainloopSm90TmaGmmaWarpSpecializedILi14ENS5_IJNS4_1CILi2EEENSA_ILi1EEESC_EEENS1_32KernelTmaWarpSpecializedPingpongEEENS5_IJNSA_ILi64EEESG_SG_EEENS_6half_tENS5_IJlSC_lEEESI_SJ_NS4_8TiledMMAINS4_8MMA_AtomIJNS4_4SM904GMMA25MMA_64x64x16_F32F16F16_SSILNSN_5MajorE0ELSP_0ELNSN_7ScaleInE1ELSQ_1EEEEEENS4_6LayoutINS5_IJSC_SC_SC_EEENS5_IJNSA_ILi0EEESV_SV_EEEEENS5_IJNS4_10UnderscoreESY_SY_EEEEENS4_13SM90_TMA_LOADENS4_14ComposedLayoutINS4_7SwizzleILi3ELi4ELi3EEENS4_18smem_ptr_flag_bitsILi16EEENST_INS5_IJNSA_ILi8EEESG_EEENS5_IJSG_SC_EEEEEEEvNS4_8identityENS4_23SM90_TMA_LOAD_MULTICASTES1B_vS1C_EENS_8epilogue10collective6detail29Sm90TmaWarpSpecializedAdapterINS1G_15DefaultEpilogueISI_SJ_SJ_NS1F_6thread17LinearCombinationISI_Li1EffLNS1K_9ScaleType4KindE0ELNS_15FloatRoundStyleE2ESI_EENS1_15EpilogueDefaultEEEEEvvEEEEvNT_6ParamsE)
        /*0014*/ 	.word	0x00000008


	//----- nvinfo : EIATTR_MIN_STACK_SIZE
	.align		4
.L_17:
        /*0018*/ 	.byte	0x04, 0x12
        /*001a*/ 	.short	(.L_19 - .L_18)
	.align		4
.L_18:
        /*001c*/ 	.word	index@(_ZN7cutlass13device_kernelINS_4gemm6kernel13GemmUniversalIN4cute5tupleIJiiiiEEENS1_10collective13CollectiveMmaINS1_34MainloopSm90TmaGmmaWarpSpecializedILi14ENS5_IJNS4_1CILi2EEENSA_ILi1EEESC_EEENS1_32KernelTmaWarpSpecializedPingpongEEENS5_IJNSA_ILi64EEESG_SG_EEENS_6half_tENS5_IJlSC_lEEESI_SJ_NS4_8TiledMMAINS4_8MMA_AtomIJNS4_4SM904GMMA25MMA_64x64x16_F32F16F16_SSILNSN_5MajorE0ELSP_0ELNSN_7ScaleInE1ELSQ_1EEEEEENS4_6LayoutINS5_IJSC_SC_SC_EEENS5_IJNSA_ILi0EEESV_SV_EEEEENS5_IJNS4_10UnderscoreESY_SY_EEEEENS4_13SM90_TMA_LOADENS4_14ComposedLayoutINS4_7SwizzleILi3ELi4ELi3EEENS4_18smem_ptr_flag_bitsILi16EEENST_INS5_IJNSA_ILi8EEESG_EEENS5_IJSG_SC_EEEEEEEvNS4_8identityENS4_23SM90_TMA_LOAD_MULTICASTES1B_vS1C_EENS_8epilogue10collective6detail29Sm90TmaWarpSpecializedAdapterINS1G_15DefaultEpilogueISI_SJ_SJ_NS1F_6thread17LinearCombinationISI_Li1EffLNS1K_9ScaleType4KindE0ELNS_15FloatRoundStyleE2ESI_EENS1_15EpilogueDefaultEEEEEvvEEEEvNT_6ParamsE)
        /*0020*/ 	.word	0x00000008
.L_19:


//--------------------- .nv.compat                --------------------------
	.section	.nv.compat,"",@"SHT_CUDA_COMPAT_INFO"
	.align	4
        /*0000*/ 	.byte	0x02, 0x09, 0x01, 0x00, 0x02, 0x02, 0x04, 0x00, 0x02, 0x05, 0x05, 0x00, 0x03, 0x07, 0x01, 0x01
        /*0010*/ 	.byte	0x02, 0x03, 0x01, 0x00, 0x02, 0x06, 0x01, 0x00, 0x04, 0x0b, 0x08, 0x00, 0x00, 0x00, 0x00, 0x00
        /*0020*/ 	.byte	0x00, 0x00, 0x00, 0x00


//--------------------- .nv.info._ZN7cutlass13device_kernelINS_4gemm6kernel13GemmUniversalIN4cute5tupleIJiiiiEEENS1_10collective13CollectiveMmaINS1_34MainloopSm90TmaGmmaWarpSpecializedILi14ENS5_IJNS4_1CILi2EEENSA_ILi1EEESC_EEENS1_32KernelTmaWarpSpecializedPingpongEEENS5_IJNSA_ILi64EEESG_SG_EEENS_6half_tENS5_IJlSC_lEEESI_SJ_NS4_8TiledMMAINS4_8MMA_AtomIJNS4_4SM904GMMA25MMA_64x64x16_F32F16F16_SSILNSN_5MajorE0ELSP_0ELNSN_7ScaleInE1ELSQ_1EEEEEENS4_6LayoutINS5_IJSC_SC_SC_EEENS5_IJNSA_ILi0EEESV_SV_EEEEENS5_IJNS4_10UnderscoreESY_SY_EEEEENS4_13SM90_TMA_LOADENS4_14ComposedLayoutINS4_7SwizzleILi3ELi4ELi3EEENS4_18smem_ptr_flag_bitsILi16EEENST_INS5_IJNSA_ILi8EEESG_EEENS5_IJSG_SC_EEEEEEEvNS4_8identityENS4_23SM90_TMA_LOAD_MULTICASTES1B_vS1C_EENS_8epilogue10collective6detail29Sm90TmaWarpSpecializedAdapterINS1G_15DefaultEpilogueISI_SJ_SJ_NS1F_6thread17LinearCombinationISI_Li1EffLNS1K_9ScaleType4KindE0ELNS_15FloatRoundStyleE2ESI_EENS1_15EpilogueDefaultEEEEEvvEEEEvNT_6ParamsE --------------------------
	.section	.nv.info._ZN7cutlass13device_kernelINS_4gemm6kernel13GemmUniversalIN4cute5tupleIJiiiiEEENS1_10collective13CollectiveMmaINS1_34MainloopSm90TmaGmmaWarpSpecializedILi14ENS5_IJNS4_1CILi2EEENSA_ILi1EEESC_EEENS1_32KernelTmaWarpSpecializedPingpongEEENS5_IJNSA_ILi64EEESG_SG_EEENS_6half_tENS5_IJlSC_lEEESI_SJ_NS4_8TiledMMAINS4_8MMA_AtomIJNS4_4SM904GMMA25MMA_64x64x16_F32F16F16_SSILNSN_5MajorE0ELSP_0ELNSN_7ScaleInE1ELSQ_1EEEEEENS4_6LayoutINS5_IJSC_SC_SC_EEENS5_IJNSA_ILi0EEESV_SV_EEEEENS5_IJNS4_10UnderscoreESY_SY_EEEEENS4_13SM90_TMA_LOADENS4_14ComposedLayoutINS4_7SwizzleILi3ELi4ELi3EEENS4_18smem_ptr_flag_bitsILi16EEENST_INS5_IJNSA_ILi8EEESG_EEENS5_IJSG_SC_EEEEEEEvNS4_8identityENS4_23SM90_TMA_LOAD_MULTICASTES1B_vS1C_EENS_8epilogue10collective6detail29Sm90TmaWarpSpecializedAdapterINS1G_15DefaultEpilogueISI_SJ_SJ_NS1F_6thread17LinearCombinationISI_Li1EffLNS1K_9ScaleType4KindE0ELNS_15FloatRoundStyleE2ESI_EENS1_15EpilogueDefaultEEEEEvvEEEEvNT_6ParamsE,"",@"SHT_CUDA_INFO"
	.sectionflags	@""
	.align	4


	//----- nvinfo : EIATTR_CUDA_API_VERSION
	.align		4
        /*0000*/ 	.byte	0x04, 0x37
        /*0002*/ 	.short	(.L_21 - .L_20)
.L_20:
        /*0004*/ 	.word	0x00000082


	//----- nvinfo : EIATTR_KPARAM_INFO
	.align		4
.L_21:
        /*0008*/ 	.byte	0x04, 0x17
        /*000a*/ 	.short	(.L_23 - .L_22)
.L_22:
        /*000c*/ 	.word	0x00000000
        /*0010*/ 	.short	0x0000
        /*0012*/ 	.short	0x0070
        /*0014*/ 	.byte	0x00, 0xf0, 0x01, 0x10


	//----- nvinfo : EIATTR_SPARSE_MMA_MASK
	.align		4
.L_23:
        /*0018*/ 	.byte	0x03, 0x50
        /*001a*/ 	.short	0x0000


	//----- nvinfo : EIATTR_MAXREG_COUNT
	.align		4
        /*001c*/ 	.byte	0x03, 0x1b
        /*001e*/ 	.short	0x00a8


	//----- nvinfo : EIATTR_NUM_BARRIERS
	.align		4
        /*0020*/ 	.byte	0x02, 0x4c
        /*0022*/ 	.byte	0x01
	.zero		1


	//----- nvinfo : EIATTR_EXTERNS
	.align		4
        /*0024*/ 	.byte	0x04, 0x0f
        /*0026*/ 	.short	(.L_25 - .L_24)


	//   ....[0]....
	.align		4
.L_24:
        /*0028*/ 	.word	index@(__assertfail)


	//----- nvinfo : EIATTR_ANNOTATIONS
	.align		4
.L_25:
        /*002c*/ 	.byte	0x04, 0x55
        /*002e*/ 	.short	(.L_27 - .L_26)


	//   ....[0]....
.L_26:
        /*0030*/ 	.word	0x00000001
        /*0034*/ 	.byte	0x20, 0x0f, 0x00, 0x00, 0x01, 0x00, 0x00, 0x00, 0x50, 0x47, 0x00, 0x00, 0x01, 0x00, 0x00, 0x00
        /*0044*/ 	.byte	0xd0, 0x53, 0x00, 0x00


	//----- nvinfo : EIATTR_MERCURY_ISA_VERSION
	.align		4
.L_27:
        /*0048*/ 	.byte	0x03, 0x5f
        /*004a*/ 	.short	0x0101


	//----- nvinfo : EIATTR_INT_WARP_WIDE_INSTR_OFFSETS
	.align		4
        /*004c*/ 	.byte	0x04, 0x31
        /*004e*/ 	.short	(.L_29 - .L_28)


	//   ....[0]....
.L_28:
        /*0050*/ 	.word	0x000006a0


	//   ....[1]....
        /*0054*/ 	.word	0x000006d0


	//   ....[2]....
        /*0058*/ 	.word	0x00000710


	//   ....[3]....
        /*005c*/ 	.word	0x00000840


	//   ....[4]....
        /*0060*/ 	.word	0x00000850


	//   ....[5]....
        /*0064*/ 	.word	0x00000860


	//   ....[6]....
        /*0068*/ 	.word	0x00000900


	//   ....[7]....
        /*006c*/ 	.word	0x00000940


	//----- nvinfo : EIATTR_COOP_GROUP_MASK_REGIDS
	.align		4
.L_29:
        /*0070*/ 	.byte	0x04, 0x29
        /*0072*/ 	.short	(.L_31 - .L_30)


	//   ....[0]....
.L_30:
        /*0074*/ 	.word	0xffffffff


	//   ....[1]....
        /*0078*/ 	.word	0xffffffff


	//   ....[2]....
        /*007c*/ 	.word	0xffffffff


	//   ....[3]....
        /*0080*/ 	.word	0xffffffff


	//   ....[4]....
        /*0084*/ 	.word	0xffffffff


	//   ....[5]....
        /*0088*/ 	.word	0xffffffff


	//   ....[6]....
        /*008c*/ 	.word	0xffffffff


	//----- nvinfo : EIATTR_COOP_GROUP_INSTR_OFFSETS
	.align		4
.L_31:
        /*0090*/ 	.byte	0x04, 0x28
        /*0092*/ 	.short	(.L_33 - .L_32)


	//   ....[0]....
.L_32:
        /*0094*/ 	.word	0x00000070


	//   ....[1]....
        /*0098*/ 	.word	0x00000080


	//   ....[2]....
        /*009c*/ 	.word	0x00000140


	//   ....[3]....
        /*00a0*/ 	.word	0x00000460


	//   ....[4]....
        /*00a4*/ 	.word	0x000004a0


	//   ....[5]....
        /*00a8*/ 	.word	0x00000880


	//   ....[6]....
        /*00ac*/ 	.word	0x00000ac0


	//----- nvinfo : EIATTR_REG_RECONFIG
	.align		4
.L_33:
        /*00b0*/ 	.byte	0x01, 0x54
	.zero		2


	//----- nvinfo : EIATTR_SYSCALL_OFFSETS
	.align		4
        /*00b4*/ 	.byte	0x04, 0x46
        /*00b6*/ 	.short	(.L_35 - .L_34)


	//   ....[0]....
.L_34:
        /*00b8*/ 	.word	0x000019e0


	//----- nvinfo : EIATTR_MBARRIER_INSTR_OFFSETS
	.align		4
.L_35:
        /*00bc*/ 	.byte	0x04, 0x39
        /*00be*/ 	.short	(.L_37 - .L_36)


	//   ....[0]....
.L_36:
        /*00c0*/ 	.word	0x00000280
        /*00c4*/ 	.word	0x000000ff
        /*00c8*/ 	.word	0x00000000
        /*00cc*/ 	.short	0x0100
        /*00ce*/ 	.byte	0x08
	.zero		1


	//   ....[1]....
        /*00d0*/ 	.word	0x00000290
        /*00d4*/ 	.word	0x000000ff
        /*00d8*/ 	.word	0x00000070
        /*00dc*/ 	.short	0x0100
        /*00de*/ 	.byte	0x08
	.zero		1


	//   ....[2]....
        /*00e0*/ 	.word	0x000002a0
        /*00e4*/ 	.word	0x000000ff
        /*00e8*/ 	.word	0x00000008
        /*00ec*/ 	.short	0x0100
        /*00ee*/ 	.byte	0x08
	.zero		1


	//   ....[3]....
        /*00f0*/ 	.word	0x000002b0
        /*00f4*/ 	.word	0x000000ff
        /*00f8*/ 	.word	0x00000078
        /*00fc*/ 	.short	0x0100
        /*00fe*/ 	.byte	0x08
	.zero		1


	//   ....[4]....
        /*0100*/ 	.word	0x000002c0
        /*0104*/ 	.word	0x000000ff
        /*0108*/ 	.word	0x00000010
        /*010c*/ 	.short	0x0100
        /*010e*/ 	.byte	0x08
	.zero		1


	//   ....[5]....
        /*0110*/ 	.word	0x000002d0
        /*0114*/ 	.word	0x000000ff
        /*0118*/ 	.word	0x00000080
        /*011c*/ 	.short	0x0100
        /*011e*/ 	.byte	0x08
	.zero		1


	//   ....[6]....
        /*0120*/ 	.word	0x000002e0
        /*0124*/ 	.word	0x000000ff
        /*0128*/ 	.word	0x00000018
        /*012c*/ 	.short	0x0100
        /*012e*/ 	.byte	0x08
	.zero		1


	//   ....[7]....
        /*0130*/ 	.word	0x000002f0
        /*0134*/ 	.word	0x000000ff
        /*0138*/ 	.word	0x00000088
        /*013c*/ 	.short	0x0100
        /*013e*/ 	.byte	0x08
	.zero		1


	//   ....[8]....
        /*0140*/ 	.word	0x00000300
        /*0144*/ 	.word	0x000000ff
        /*0148*/ 	.word	0x00000020
        /*014c*/ 	.short	0x0100
        /*014e*/ 	.byte	0x08
	.zero		1


	//   ....[9]....
        /*0150*/ 	.word	0x00000310
        /*0154*/ 	.word	0x000000ff
        /*0158*/ 	.word	0x00000090
        /*015c*/ 	.short	0x0100
        /*015e*/ 	.byte	0x08
	.zero		1


	//   ....[10]....
        /*0160*/ 	.word	0x00000320
        /*0164*/ 	.word	0x000000ff
        /*0168*/ 	.word	0x00000028
        /*016c*/ 	.short	0x0100
        /*016e*/ 	.byte	0x08
	.zero		1


	//   ....[11]....
        /*0170*/ 	.word	0x00000330
        /*0174*/ 	.word	0x000000ff
        /*0178*/ 	.word	0x00000098
        /*017c*/ 	.short	0x0100
        /*017e*/ 	.byte	0x08
	.zero		1


	//   ....[12]....
        /*0180*/ 	.word	0x00000340
        /*0184*/ 	.word	0x000000ff
        /*0188*/ 	.word	0x00000030
        /*018c*/ 	.short	0x0100
        /*018e*/ 	.byte	0x08
	.zero		1


	//   ....[13]....
        /*0190*/ 	.word	0x00000350
        /*0194*/ 	.word	0x000000ff
        /*0198*/ 	.word	0x000000a0
        /*019c*/ 	.short	0x0100
        /*019e*/ 	.byte	0x08
	.zero		1


	//   ....[14]....
        /*01a0*/ 	.word	0x00000360
        /*01a4*/ 	.word	0x000000ff
        /*01a8*/ 	.word	0x00000038
        /*01ac*/ 	.short	0x0100
        /*01ae*/ 	.byte	0x08
	.zero		1


	//   ....[15]....
        /*01b0*/ 	.word	0x00000370
        /*01b4*/ 	.word	0x000000ff
        /*01b8*/ 	.word	0x000000a8
        /*01bc*/ 	.short	0x0100
        /*01be*/ 	.byte	0x08
	.zero		1


	//   ....[16]....
        /*01c0*/ 	.word	0x00000380
        /*01c4*/ 	.word	0x000000ff
        /*01c8*/ 	.word	0x00000040
        /*01cc*/ 	.short	0x0100
        /*01ce*/ 	.byte	0x08
	.zero		1


	//   ....[17]....
        /*01d0*/ 	.word	0x00000390
        /*01d4*/ 	.word	0x000000ff
        /*01d8*/ 	.word	0x000000b0
        /*01dc*/ 	.short	0x0100
        /*01de*/ 	.byte	0x08
	.zero		1


	//   ....[18]....
        /*01e0*/ 	.word	0x000003a0
        /*01e4*/ 	.word	0x000000ff
        /*01e8*/ 	.word	0x00000048
        /*01ec*/ 	.short	0x0100
        /*01ee*/ 	.byte	0x08
	.zero		1


	//   ....[19]....
        /*01f0*/ 	.word	0x000003b0
        /*01f4*/ 	.word	0x000000ff
        /*01f8*/ 	.word	0x000000b8
        /*01fc*/ 	.short	0x0100
        /*01fe*/ 	.byte	0x08
	.zero		1


	//   ....[20]....
        /*0200*/ 	.word	0x000003c0
        /*0204*/ 	.word	0x000000ff
        /*0208*/ 	.word	0x00000050
        /*020c*/ 	.short	0x0100
        /*020e*/ 	.byte	0x08
	.zero		1


	//   ....[21]....
        /*0210*/ 	.word	0x000003d0
        /*0214*/ 	.word	0x000000ff
        /*0218*/ 	.word	0x000000c0
        /*021c*/ 	.short	0x0100
        /*021e*/ 	.byte	0x08
	.zero		1


	//   ....[22]....
        /*0220*/ 	.word	0x000003e0
        /*0224*/ 	.word	0x000000ff
        /*0228*/ 	.word	0x00000058
        /*022c*/ 	.short	0x0100
        /*022e*/ 	.byte	0x08
	.zero		1


	//   ....[23]....
        /*0230*/ 	.word	0x000003f0
        /*0234*/ 	.word	0x000000ff
        /*0238*/ 	.word	0x000000c8
        /*023c*/ 	.short	0x0100
        /*023e*/ 	.byte	0x08
	.zero		1


	//   ....[24]....
        /*0240*/ 	.word	0x00000400
        /*0244*/ 	.word	0x000000ff
        /*0248*/ 	.word	0x00000060
        /*024c*/ 	.short	0x0100
        /*024e*/ 	.byte	0x08
	.zero		1


	//   ....[25]....
        /*0250*/ 	.word	0x00000410
        /*0254*/ 	.word	0x000000ff
        /*0258*/ 	.word	0x000000d0
        /*025c*/ 	.short	0x0100
        /*025e*/ 	.byte	0x08
	.zero		1


	//   ....[26]....
        /*0260*/ 	.word	0x00000420
        /*0264*/ 	.word	0x000000ff
        /*0268*/ 	.word	0x00000068
        /*026c*/ 	.short	0x0100
        /*026e*/ 	.byte	0x08
	.zero		1


	//   ....[27]....
        /*0270*/ 	.word	0x00000430
        /*0274*/ 	.word	0x000000ff
        /*0278*/ 	.word	0x000000d8
        /*027c*/ 	.short	0x0100
        /*027e*/ 	.byte	0x08
	.zero		1


	//   ....[28]....
        /*0280*/ 	.word	0x00000970
        /*0284*/ 	.word	0x000000ff
        /*0288*/ 	.word	0x00000110
        /*028c*/ 	.short	0x0100
        /*028e*/ 	.byte	0x08
	.zero		1


	//   ....[29]....
        /*0290*/ 	.word	0x00000a00
        /*0294*/ 	.word	0x000000ff
        /*0298*/ 	.word	0x00000118
        /*029c*/ 	.short	0x0100
        /*029e*/ 	.byte	0x08
	.zero		1


	//   ....[30]....
        /*02a0*/ 	.word	0x00000a40
        /*02a4*/ 	.word	0x000000ff
        /*02a8*/ 	.word	0x000000f0
        /*02ac*/ 	.short	0x0100
        /*02ae*/ 	.byte	0x09
	.zero		1


	//   ....[31]....
        /*02b0*/ 	.word	0x00000a50
        /*02b4*/ 	.word	0x000000ff
        /*02b8*/ 	.word	0x000000f8
        /*02bc*/ 	.short	0x0100
        /*02be*/ 	.byte	0x09
	.zero		1


	//   ....[32]....
        /*02c0*/ 	.word	0x00000a60
        /*02c4*/ 	.word	0x000000ff
        /*02c8*/ 	.word	0x00000100
        /*02cc*/ 	.short	0x0100
        /*02ce*/ 	.byte	0x09
	.zero		1


	//   ....[33]....
        /*02d0*/ 	.word	0x00000a70
        /*02d4*/ 	.word	0x000000ff
        /*02d8*/ 	.word	0x00000108
        /*02dc*/ 	.short	0x0100
        /*02de*/ 	.byte	0x09
	.zero		1


	//   ....[34]....
        /*02e0*/ 	.word	0x000018c0
        /*02e4*/ 	.word	0x0000003f
        /*02e8*/ 	.word	0x00000000
        /*02ec*/ 	.short	0x010a
        /*02ee*/ 	.byte	0x2a
	.zero		1


	//   ....[35]....
        /*02f0*/ 	.word	0x00001a60
        /*02f4*/ 	.word	0x00000003
        /*02f8*/ 	.word	0x00000000
        /*02fc*/ 	.short	0x010a
        /*02fe*/ 	.byte	0x3f
	.zero		1


	//   ....[36]....
        /*0300*/ 	.word	0x00001aa0
        /*0304*/ 	.word	0x00000003
        /*0308*/ 	.word	0x00000000
        /*030c*/ 	.short	0x010a
        /*030e*/ 	.byte	0x3f
	.zero		1


	//   ....[37]....
        /*0310*/ 	.word	0x00001da0
        /*0314*/ 	.word	0x000000ff
        /*0318*/ 	.word	0x00000000
        /*031c*/ 	.short	0x010a
        /*031e*/ 	.byte	0x04
	.zero		1


	//   ....[38]....
        /*0320*/ 	.word	0x00001de0
        /*0324*/ 	.word	0x000000ff
        /*0328*/ 	.word	0x00000000
        /*032c*/ 	.short	0x010a
        /*032e*/ 	.byte	0x04
	.zero		1


	//   ....[39]....
        /*0330*/ 	.word	0x00002040
        /*0334*/ 	.word	0x00000005
        /*0338*/ 	.word	0x00000000
        /*033c*/ 	.short	0x0101
        /*033e*/ 	.byte	0x3f
	.zero		1


	//   ....[40]....
        /*0340*/ 	.word	0x00002140
        /*0344*/ 	.word	0x00000040
        /*0348*/ 	.word	0x00000000
        /*034c*/ 	.short	0x0101
        /*034e*/ 	.byte	0x2f
	.zero		1


	//   ....[41]....
        /*0350*/ 	.word	0x00002260
        /*0354*/ 	.word	0x00000000
        /*0358*/ 	.word	0x00000000
        /*035c*/ 	.short	0x0101
        /*035e*/ 	.byte	0x3f
	.zero		1


	//   ....[42]....
        /*0360*/ 	.word	0x00002320
        /*0364*/ 	.word	0x0000003f
        /*0368*/ 	.word	0x00000010
        /*036c*/ 	.short	0x010a
        /*036e*/ 	.byte	0x2a
	.zero		1


	//   ....[43]....
        /*0370*/ 	.word	0x00004770
        /*0374*/ 	.word	0x00000042
        /*0378*/ 	.word	0x00000000
        /*037c*/ 	.short	0x0101
        /*037e*/ 	.byte	0x2f
	.zero		1


	//   ....[44]....
        /*0380*/ 	.word	0x00005120
        /*0384*/ 	.word	0x0000000c
        /*0388*/ 	.word	0x00000070
        /*038c*/ 	.short	0x010a
        /*038e*/ 	.byte	0x3f
	.zero		1


	//   ....[45]....
        /*0390*/ 	.word	0x000054f0
        /*0394*/ 	.word	0x00000004
        /*0398*/ 	.word	0x00000118
        /*039c*/ 	.short	0x0101
        /*039e*/ 	.byte	0x3f
	.zero		1


	//   ....[46]....
        /*03a0*/ 	.word	0x00005c80
        /*03a4*/ 	.word	0x00000007
        /*03a8*/ 	.word	0x00000000
        /*03ac*/ 	.short	0x010a
        /*03ae*/ 	.byte	0x3f
	.zero		1


	//   ....[47]....
        /*03b0*/ 	.word	0x00005d00
        /*03b4*/ 	.word	0x00000009
        /*03b8*/ 	.word	0x00000000
        /*03bc*/ 	.short	0x010a
        /*03be*/ 	.byte	0x3f
	.zero		1


	//   ....[48]....
        /*03c0*/ 	.word	0x00005d90
        /*03c4*/ 	.word	0x00000006
        /*03c8*/ 	.word	0x00000000
        /*03cc*/ 	.short	0x010a
        /*03ce*/ 	.byte	0x3f
	.zero		1


	//   ....[49]....
        /*03d0*/ 	.word	0x00005e20
        /*03d4*/ 	.word	0x00000009
        /*03d8*/ 	.word	0x00000000
        /*03dc*/ 	.short	0x010a
        /*03de*/ 	.byte	0x3f
	.zero		1


	//   ....[50]....
        /*03e0*/ 	.word	0x00005eb0
        /*03e4*/ 	.word	0x00000006
        /*03e8*/ 	.word	0x00000000
        /*03ec*/ 	.short	0x010a
        /*03ee*/ 	.byte	0x3f
	.zero		1


	//   ....[51]....
        /*03f0*/ 	.word	0x00005f40
        /*03f4*/ 	.word	0x00000009
        /*03f8*/ 	.word	0x00000000
        /*03fc*/ 	.short	0x010a
        /*03fe*/ 	.byte	0x3f
	.zero		1


	//   ....[52]....
        /*0400*/ 	.word	0x00005fd0
        /*0404*/ 	.word	0x00000006
        /*0408*/ 	.word	0x00000000
        /*040c*/ 	.short	0x010a
        /*040e*/ 	.byte	0x3f
	.zero		1


	//   ....[53]....
        /*0410*/ 	.word	0x00006060
        /*0414*/ 	.word	0x00000009
        /*0418*/ 	.word	0x00000000
        /*041c*/ 	.short	0x010a
        /*041e*/ 	.byte	0x3f
	.zero		1


	//   ....[54]....
        /*0420*/ 	.word	0x000060f0
        /*0424*/ 	.word	0x00000006
        /*0428*/ 	.word	0x00000000
        /*042c*/ 	.short	0x010a
        /*042e*/ 	.byte	0x3f
	.zero		1


	//   ....[55]....
        /*0430*/ 	.word	0x00006180
        /*0434*/ 	.word	0x00000009
        /*0438*/ 	.word	0x00000000
        /*043c*/ 	.short	0x010a
        /*043e*/ 	.byte	0x3f
	.zero		1


	//   ....[56]....
        /*0440*/ 	.word	0x00006210
        /*0444*/ 	.word	0x00000006
        /*0448*/ 	.word	0x00000000
        /*044c*/ 	.short	0x010a
        /*044e*/ 	.byte	0x3f
	.zero		1


	//   ....[57]....
        /*0450*/ 	.word	0x000062a0
        /*0454*/ 	.word	0x00000009
        /*0458*/ 	.word	0x00000000
        /*045c*/ 	.short	0x010a
        /*045e*/ 	.byte	0x3f
	.zero		1


	//   ....[58]....
        /*0460*/ 	.word	0x00006330
        /*0464*/ 	.word	0x00000006
        /*0468*/ 	.word	0x00000000
        /*046c*/ 	.short	0x010a
        /*046e*/ 	.byte	0x3f
	.zero		1


	//   ....[59]....
        /*0470*/ 	.word	0x000063c0
        /*0474*/ 	.word	0x00000003
        /*0478*/ 	.word	0x00000000
        /*047c*/ 	.short	0x010a
        /*047e*/ 	.byte	0x3f
	.zero		1


	//   ....[60]....
        /*0480*/ 	.word	0x00006420
        /*0484*/ 	.word	0x00000041
        /*0488*/ 	.word	0x00000000
        /*048c*/ 	.short	0x010a
        /*048e*/ 	.byte	0x3f
	.zero		1


	//   ....[61]....
        /*0490*/ 	.word	0x00006470
        /*0494*/ 	.word	0x00000003
        /*0498*/ 	.word	0x00000000
        /*049c*/ 	.short	0x010a
        /*049e*/ 	.byte	0x3f
	.zero		1


	//   ....[62]....
        /*04a0*/ 	.word	0x000064d0
        /*04a4*/ 	.word	0x00000005
        /*04a8*/ 	.word	0x00000000
        /*04ac*/ 	.short	0x010a
        /*04ae*/ 	.byte	0x3f
	.zero		1


	//   ....[63]....
        /*04b0*/ 	.word	0x00006520
        /*04b4*/ 	.word	0x00000041
        /*04b8*/ 	.word	0x00000010
        /*04bc*/ 	.short	0x010a
        /*04be*/ 	.byte	0x3f
	.zero		1


	//   ....[64]....
        /*04c0*/ 	.word	0x000065f0
        /*04c4*/ 	.word	0x0000000c
        /*04c8*/ 	.word	0x00000070
        /*04cc*/ 	.short	0x010a
        /*04ce*/ 	.byte	0x3f
	.zero		1


	//   ....[65]....
        /*04d0*/ 	.word	0x000066c0
        /*04d4*/ 	.word	0x00000007
        /*04d8*/ 	.word	0x00000000
        /*04dc*/ 	.short	0x010a
        /*04de*/ 	.byte	0x3f
	.zero		1


	//   ....[66]....
        /*04e0*/ 	.word	0x00006710
        /*04e4*/ 	.word	0x00000009
        /*04e8*/ 	.word	0x00000000
        /*04ec*/ 	.short	0x010a
        /*04ee*/ 	.byte	0x3f
	.zero		1


	//   ....[67]....
        /*04f0*/ 	.word	0x00006760
        /*04f4*/ 	.word	0x00000006
        /*04f8*/ 	.word	0x00000000
        /*04fc*/ 	.short	0x010a
        /*04fe*/ 	.byte	0x3f
	.zero		1


	//   ....[68]....
        /*0500*/ 	.word	0x000067b0
        /*0504*/ 	.word	0x00000009
        /*0508*/ 	.word	0x00000000
        /*050c*/ 	.short	0x010a
        /*050e*/ 	.byte	0x3f
	.zero		1


	//   ....[69]....
        /*0510*/ 	.word	0x00006800
        /*0514*/ 	.word	0x00000006
        /*0518*/ 	.word	0x00000000
        /*051c*/ 	.short	0x010a
        /*051e*/ 	.byte	0x3f
	.zero		1


	//   ....[70]....
        /*0520*/ 	.word	0x00006850
        /*0524*/ 	.word	0x00000009
        /*0528*/ 	.word	0x00000000
        /*052c*/ 	.short	0x010a
        /*052e*/ 	.byte	0x3f
	.zero		1


	//   ....[71]....
        /*0530*/ 	.word	0x000068a0
        /*0534*/ 	.word	0x00000006
        /*0538*/ 	.word	0x00000000
        /*053c*/ 	.short	0x010a
        /*053e*/ 	.byte	0x3f
	.zero		1


	//   ....[72]....
        /*0540*/ 	.word	0x000068f0
        /*0544*/ 	.word	0x00000009
        /*0548*/ 	.word	0x00000000
        /*054c*/ 	.short	0x010a
        /*054e*/ 	.byte	0x3f
	.zero		1


	//   ....[73]....
        /*0550*/ 	.word	0x00006940
        /*0554*/ 	.word	0x00000006
        /*0558*/ 	.word	0x00000000
        /*055c*/ 	.short	0x010a
        /*055e*/ 	.byte	0x3f
	.zero		1


	//   ....[74]....
        /*0560*/ 	.word	0x00006990
        /*0564*/ 	.word	0x00000009
        /*0568*/ 	.word	0x00000000
        /*056c*/ 	.short	0x010a
        /*056e*/ 	.byte	0x3f
	.zero		1


	//   ....[75]....
        /*0570*/ 	.word	0x000069e0
        /*0574*/ 	.word	0x00000006
        /*0578*/ 	.word	0x00000000
        /*057c*/ 	.short	0x010a
        /*057e*/ 	.byte	0x3f
	.zero		1


	//   ....[76]....
        /*0580*/ 	.word	0x00006a30
        /*0584*/ 	.word	0x00000009
        /*0588*/ 	.word	0x00000000
        /*058c*/ 	.short	0x010a
        /*058e*/ 	.byte	0x3f
	.zero		1


	//   ....[77]....
        /*0590*/ 	.word	0x00006a80
        /*0594*/ 	.word	0x00000006
        /*0598*/ 	.word	0x00000000
        /*059c*/ 	.short	0x010a
        /*059e*/ 	.byte	0x3f
	.zero		1


	//----- nvinfo : EIATTR_NUM_MBARRIERS
	.align		4
.L_37:
        /*05a0*/ 	.byte	0x03, 0x38
        /*05a2*/ 	.short	0x0022


	//----- nvinfo : EIATTR_EXIT_INSTR_OFFSETS
	.align		4
        /*05a4*/ 	.byte	0x04, 0x1c
        /*05a6*/ 	.short	(.L_39 - .L_38)


	//   ....[0]....
.L_38:
        /*05a8*/ 	.word	0x00001570


	//   ....[1]....
        /*05ac*/ 	.word	0x000015d0


	//   ....[2]....
        /*05b0*/ 	.word	0x00004e00


	//   ....[3]....
        /*05b4*/ 	.word	0x00004e30


	//   ....[4]....
        /*05b8*/ 	.word	0x00006410


	//----- nvinfo : EIATTR_MAX_THREADS
	.align		4
.L_39:
        /*05bc*/ 	.byte	0x04, 0x05
        /*05be*/ 	.short	(.L_41 - .L_40)
.L_40:
        /*05c0*/ 	.word	0x00000180
        /*05c4*/ 	.word	0x00000001
        /*05c8*/ 	.word	0x00000001


	//----- nvinfo : EIATTR_CRS_STACK_SIZE
	.align		4
.L_41:
        /*05cc*/ 	.byte	0x04, 0x1e
        /*05ce*/ 	.short	(.L_43 - .L_42)
.L_42:
        /*05d0*/ 	.word	0x00000000


	//----- nvinfo : EIATTR_CBANK_PARAM_SIZE
	.align		4
.L_43:
        /*05d4*/ 	.byte	0x03, 0x19
        /*05d6*/ 	.short	0x0470


	//----- nvinfo : EIATTR_PARAM_CBANK
	.align		4
        /*05d8*/ 	.byte	0x04, 0x0a
        /*05da*/ 	.short	(.L_45 - .L_44)
	.align		4
.L_44:
        /*05dc*/ 	.word	index@(.nv.constant0._ZN7cutlass13device_kernelINS_4gemm6kernel13GemmUniversalIN4cute5tupleIJiiiiEEENS1_10collective13CollectiveMmaINS1_34MainloopSm90TmaGmmaWarpSpecializedILi14ENS5_IJNS4_1CILi2EEENSA_ILi1EEESC_EEENS1_32KernelTmaWarpSpecializedPingpongEEENS5_IJNSA_ILi64EEESG_SG_EEENS_6half_tENS5_IJlSC_lEEESI_SJ_NS4_8TiledMMAINS4_8MMA_AtomIJNS4_4SM904GMMA25MMA_64x64x16_F32F16F16_SSILNSN_5MajorE0ELSP_0ELNSN_7ScaleInE1ELSQ_1EEEEEENS4_6LayoutINS5_IJSC_SC_SC_EEENS5_IJNSA_ILi0EEESV_SV_EEEEENS5_IJNS4_10UnderscoreESY_SY_EEEEENS4_13SM90_TMA_LOADENS4_14ComposedLayoutINS4_7SwizzleILi3ELi4ELi3EEENS4_18smem_ptr_flag_bitsILi16EEENST_INS5_IJNSA_ILi8EEESG_EEENS5_IJSG_SC_EEEEEEEvNS4_8identityENS4_23SM90_TMA_LOAD_MULTICASTES1B_vS1C_EENS_8epilogue10collective6detail29Sm90TmaWarpSpecializedAdapterINS1G_15DefaultEpilogueISI_SJ_SJ_NS1F_6thread17LinearCombinationISI_Li1EffLNS1K_9ScaleType4KindE0ELNS_15FloatRoundStyleE2ESI_EENS1_15EpilogueDefaultEEEEEvvEEEEvNT_6ParamsE)
        /*05e0*/ 	.short	0x0210
        /*05e2*/ 	.short	0x0470


	//----- nvinfo : EIATTR_SW_WAR
	.align		4
.L_45:
        /*05e4*/ 	.byte	0x04, 0x36
        /*05e6*/ 	.short	(.L_47 - .L_46)
.L_46:
        /*05e8*/ 	.word	0x00000008
.L_47:


//--------------------- .nv.callgraph             --------------------------
	.section	.nv.callgraph,"",@"SHT_CUDA_CALLGRAPH"
	.align	4
	.sectionentsize	8
	.align		4
        /*0000*/ 	.word	0x00000000
	.align		4
        /*0004*/ 	.word	0xffffffff
	.align		4
        /*0008*/ 	.word	index@(_ZN7cutlass13device_kernelINS_4gemm6kernel13GemmUniversalIN4cute5tupleIJiiiiEEENS1_10collective13CollectiveMmaINS1_34MainloopSm90TmaGmmaWarpSpecializedILi14ENS5_IJNS4_1CILi2EEENSA_ILi1EEESC_EEENS1_32KernelTmaWarpSpecializedPingpongEEENS5_IJNSA_ILi64EEESG_SG_EEENS_6half_tENS5_IJlSC_lEEESI_SJ_NS4_8TiledMMAINS4_8MMA_AtomIJNS4_4SM904GMMA25MMA_64x64x16_F32F16F16_SSILNSN_5MajorE0ELSP_0ELNSN_7ScaleInE1ELSQ_1EEEEEENS4_6LayoutINS5_IJSC_SC_SC_EEENS5_IJNSA_ILi0EEESV_SV_EEEEENS5_IJNS4_10UnderscoreESY_SY_EEEEENS4_13SM90_TMA_LOADENS4_14ComposedLayoutINS4_7SwizzleILi3ELi4ELi3EEENS4_18smem_ptr_flag_bitsILi16EEENST_INS5_IJNSA_ILi8EEESG_EEENS5_IJSG_SC_EEEEEEEvNS4_8identityENS4_23SM90_TMA_LOAD_MULTICASTES1B_vS1C_EENS_8epilogue10collective6detail29Sm90TmaWarpSpecializedAdapterINS1G_15DefaultEpilogueISI_SJ_SJ_NS1F_6thread17LinearCombinationISI_Li1EffLNS1K_9ScaleType4KindE0ELNS_15FloatRoundStyleE2ESI_EENS1_15EpilogueDefaultEEEEEvvEEEEvNT_6ParamsE)
	.align		4
        /*000c*/ 	.word	index@(__assertfail)
	.align		4
        /*0010*/ 	.word	0x00000000
	.align		4
        /*0014*/ 	.word	0xfffffffe
	.align		4
        /*0018*/ 	.word	0x00000000
	.align		4
        /*001c*/ 	.word	0xfffffffd
	.align		4
        /*0020*/ 	.word	0x00000000
	.align		4
        /*0024*/ 	.word	0xfffffffc


//--------------------- .nv.constant4             --------------------------
	.section	.nv.constant4,"a",@progbits
	.align	8
	.align		8
.nv.constant4:
        /*0000*/ 	.dword	__assertfail
	.align		8
        /*0008*/ 	.dword	__unnamed_1
	.align		8
        /*0010*/ 	.dword	_ZN40_INTERNAL_c9e1c46e_4_k_cu_1866d376_228834cuda3std3__45__cpo5beginE
	.align		8
        /*0018*/ 	.dword	_ZN40_INTERNAL_c9e1c46e_4_k_cu_1866d376_228834cuda3std3__45__cpo3endE
	.align		8
        /*0020*/ 	.dword	_ZN40_INTERNAL_c9e1c46e_4_k_cu_1866d376_228834cuda3std3__45__cpo6cbeginE
	.align		8
        /*0028*/ 	.dword	_ZN40_INTERNAL_c9e1c46e_4_k_cu_1866d376_228834cuda3std3__45__cpo4cendE
	.align		8
        /*0030*/ 	.dword	_ZN40_INTERNAL_c9e1c46e_4_k_cu_1866d376_228834cuda3std3__442_GLOBAL__N__c9e1c46e_4_k_cu_1866d376_228836ignoreE
	.align		8
        /*0038*/ 	.dword	_ZN40_INTERNAL_c9e1c46e_4_k_cu_1866d376_228834cuda3std3__419piecewise_constructE
	.align		8
        /*0040*/ 	.dword	_ZN40_INTERNAL_c9e1c46e_4_k_cu_1866d376_228834cuda3std3__48in_placeE
	.align		8
        /*0048*/ 	.dword	_ZN40_INTERNAL_c9e1c46e_4_k_cu_1866d376_228834cuda3std6ranges3__45__cpo4swapE
	.align		8
        /*0050*/ 	.dword	_ZN40_INTERNAL_c9e1c46e_4_k_cu_1866d376_228834cuda3std6ranges3__45__cpo9iter_moveE
	.align		8
        /*0058*/ 	.dword	_ZN40_INTERNAL_c9e1c46e_4_k_cu_1866d376_228834cute7productE
	.align		8
        /*0060*/ 	.dword	_ZN40_INTERNAL_c9e1c46e_4_k_cu_1866d376_228834cute1_E
	.align		8
        /*0068*/ 	.dword	$str$22
	.align		8
        /*0070*/ 	.dword	$str$23


//--------------------- .text._ZN7cutlass13device_kernelINS_4gemm6kernel13GemmUniversalIN4cute5tupleIJiiiiEEENS1_10collective13CollectiveMmaINS1_34MainloopSm90TmaGmmaWarpSpecializedILi14ENS5_IJNS4_1CILi2EEENSA_ILi1EEESC_EEENS1_32KernelTmaWarpSpecializedPingpongEEENS5_IJNSA_ILi64EEESG_SG_EEENS_6half_tENS5_IJlSC_lEEESI_SJ_NS4_8TiledMMAINS4_8MMA_AtomIJNS4_4SM904GMMA25MMA_64x64x16_F32F16F16_SSILNSN_5MajorE0ELSP_0ELNSN_7ScaleInE1ELSQ_1EEEEEENS4_6LayoutINS5_IJSC_SC_SC_EEENS5_IJNSA_ILi0EEESV_SV_EEEEENS5_IJNS4_10UnderscoreESY_SY_EEEEENS4_13SM90_TMA_LOADENS4_14ComposedLayoutINS4_7SwizzleILi3ELi4ELi3EEENS4_18smem_ptr_flag_bitsILi16EEENST_INS5_IJNSA_ILi8EEESG_EEENS5_IJSG_SC_EEEEEEEvNS4_8identityENS4_23SM90_TMA_LOAD_MULTICASTES1B_vS1C_EENS_8epilogue10collective6detail29Sm90TmaWarpSpecializedAdapterINS1G_15DefaultEpilogueISI_SJ_SJ_NS1F_6thread17LinearCombinationISI_Li1EffLNS1K_9ScaleType4KindE0ELNS_15FloatRoundStyleE2ESI_EENS1_15EpilogueDefaultEEEEEvvEEEEvNT_6ParamsE --------------------------
	.section	.text._ZN7cutlass13device_kernelINS_4gemm6kernel13GemmUniversalIN4cute5tupleIJiiiiEEENS1_10collective13CollectiveMmaINS1_34MainloopSm90TmaGmmaWarpSpecializedILi14ENS5_IJNS4_1CILi2EEENSA_ILi1EEESC_EEENS1_32KernelTmaWarpSpecializedPingpongEEENS5_IJNSA_ILi64EEESG_SG_EEENS_6half_tENS5_IJlSC_lEEESI_SJ_NS4_8TiledMMAINS4_8MMA_AtomIJNS4_4SM904GMMA25MMA_64x64x16_F32F16F16_SSILNSN_5MajorE0ELSP_0ELNSN_7ScaleInE1ELSQ_1EEEEEENS4_6LayoutINS5_IJSC_SC_SC_EEENS5_IJNSA_ILi0EEESV_SV_EEEEENS5_IJNS4_10UnderscoreESY_SY_EEEEENS4_13SM90_TMA_LOADENS4_14ComposedLayoutINS4_7SwizzleILi3ELi4ELi3EEENS4_18smem_ptr_flag_bitsILi16EEENST_INS5_IJNSA_ILi8EEESG_EEENS5_IJSG_SC_EEEEEEEvNS4_8identityENS4_23SM90_TMA_LOAD_MULTICASTES1B_vS1C_EENS_8epilogue10collective6detail29Sm90TmaWarpSpecializedAdapterINS1G_15DefaultEpilogueISI_SJ_SJ_NS1F_6thread17LinearCombinationISI_Li1EffLNS1K_9ScaleType4KindE0ELNS_15FloatRoundStyleE2ESI_EENS1_15EpilogueDefaultEEEEEvvEEEEvNT_6ParamsE,"ax",@progbits
	.align	128
.text._ZN7cutlass13device_kernelINS_4gemm6kernel13GemmUniversalIN4cute5tupleIJiiiiEEENS1_10collective13CollectiveMmaINS1_34MainloopSm90TmaGmmaWarpSpecializedILi14ENS5_IJNS4_1CILi2EEENSA_ILi1EEESC_EEENS1_32KernelTmaWarpSpecializedPingpongEEENS5_IJNSA_ILi64EEESG_SG_EEENS_6half_tENS5_IJlSC_lEEESI_SJ_NS4_8TiledMMAINS4_8MMA_AtomIJNS4_4SM904GMMA25MMA_64x64x16_F32F16F16_SSILNSN_5MajorE0ELSP_0ELNSN_7ScaleInE1ELSQ_1EEEEEENS4_6LayoutINS5_IJSC_SC_SC_EEENS5_IJNSA_ILi0EEESV_SV_EEEEENS5_IJNS4_10UnderscoreESY_SY_EEEEENS4_13SM90_TMA_LOADENS4_14ComposedLayoutINS4_7SwizzleILi3ELi4ELi3EEENS4_18smem_ptr_flag_bitsILi16EEENST_INS5_IJNSA_ILi8EEESG_EEENS5_IJSG_SC_EEEEEEEvNS4_8identityENS4_23SM90_TMA_LOAD_MULTICASTES1B_vS1C_EENS_8epilogue10collective6detail29Sm90TmaWarpSpecializedAdapterINS1G_15DefaultEpilogueISI_SJ_SJ_NS1F_6thread17LinearCombinationISI_Li1EffLNS1K_9ScaleType4KindE0ELNS_15FloatRoundStyleE2ESI_EENS1_15EpilogueDefaultEEEEEvvEEEEvNT_6ParamsE:
        .type           _ZN7cutlass13device_kernelINS_4gemm6kernel13GemmUniversalIN4cute5tupleIJiiiiEEENS1_10collective13CollectiveMmaINS1_34MainloopSm90TmaGmmaWarpSpecializedILi14ENS5_IJNS4_1CILi2EEENSA_ILi1EEESC_EEENS1_32KernelTmaWarpSpecializedPingpongEEENS5_IJNSA_ILi64EEESG_SG_EEENS_6half_tENS5_IJlSC_lEEESI_SJ_NS4_8TiledMMAINS4_8MMA_AtomIJNS4_4SM904GMMA25MMA_64x64x16_F32F16F16_SSILNSN_5MajorE0ELSP_0ELNSN_7ScaleInE1ELSQ_1EEEEEENS4_6LayoutINS5_IJSC_SC_SC_EEENS5_IJNSA_ILi0EEESV_SV_EEEEENS5_IJNS4_10UnderscoreESY_SY_EEEEENS4_13SM90_TMA_LOADENS4_14ComposedLayoutINS4_7SwizzleILi3ELi4ELi3EEENS4_18smem_ptr_flag_bitsILi16EEENST_INS5_IJNSA_ILi8EEESG_EEENS5_IJSG_SC_EEEEEEEvNS4_8identityENS4_23SM90_TMA_LOAD_MULTICASTES1B_vS1C_EENS_8epilogue10collective6detail29Sm90TmaWarpSpecializedAdapterINS1G_15DefaultEpilogueISI_SJ_SJ_NS1F_6thread17LinearCombinationISI_Li1EffLNS1K_9ScaleType4KindE0ELNS_15FloatRoundStyleE2ESI_EENS1_15EpilogueDefaultEEEEEvvEEEEvNT_6ParamsE,@function
        .size           _ZN7cutlass13device_kernelINS_4gemm6kernel13GemmUniversalIN4cute5tupleIJiiiiEEENS1_10collective13CollectiveMmaINS1_34MainloopSm90TmaGmmaWarpSpecializedILi14ENS5_IJNS4_1CILi2EEENSA_ILi1EEESC_EEENS1_32KernelTmaWarpSpecializedPingpongEEENS5_IJNSA_ILi64EEESG_SG_EEENS_6half_tENS5_IJlSC_lEEESI_SJ_NS4_8TiledMMAINS4_8MMA_AtomIJNS4_4SM904GMMA25MMA_64x64x16_F32F16F16_SSILNSN_5MajorE0ELSP_0ELNSN_7ScaleInE1ELSQ_1EEEEEENS4_6LayoutINS5_IJSC_SC_SC_EEENS5_IJNSA_ILi0EEESV_SV_EEEEENS5_IJNS4_10UnderscoreESY_SY_EEEEENS4_13SM90_TMA_LOADENS4_14ComposedLayoutINS4_7SwizzleILi3ELi4ELi3EEENS4_18smem_ptr_flag_bitsILi16EEENST_INS5_IJNSA_ILi8EEESG_EEENS5_IJSG_SC_EEEEEEEvNS4_8identityENS4_23SM90_TMA_LOAD_MULTICASTES1B_vS1C_EENS_8epilogue10collective6detail29Sm90TmaWarpSpecializedAdapterINS1G_15DefaultEpilogueISI_SJ_SJ_NS1F_6thread17LinearCombinationISI_Li1EffLNS1K_9ScaleType4KindE0ELNS_15FloatRoundStyleE2ESI_EENS1_15EpilogueDefaultEEEEEvvEEEEvNT_6ParamsE,(.L_x_160 - _ZN7cutlass13device_kernelINS_4gemm6kernel13GemmUniversalIN4cute5tupleIJiiiiEEENS1_10collective13CollectiveMmaINS1_34MainloopSm90TmaGmmaWarpSpecializedILi14ENS5_IJNS4_1CILi2EEENSA_ILi1EEESC_EEENS1_32KernelTmaWarpSpecializedPingpongEEENS5_IJNSA_ILi64EEESG_SG_EEENS_6half_tENS5_IJlSC_lEEESI_SJ_NS4_8TiledMMAINS4_8MMA_AtomIJNS4_4SM904GMMA25MMA_64x64x16_F32F16F16_SSILNSN_5MajorE0ELSP_0ELNSN_7ScaleInE1ELSQ_1EEEEEENS4_6LayoutINS5_IJSC_SC_SC_EEENS5_IJNSA_ILi0EEESV_SV_EEEEENS5_IJNS4_10UnderscoreESY_SY_EEEEENS4_13SM90_TMA_LOADENS4_14ComposedLayoutINS4_7SwizzleILi3ELi4ELi3EEENS4_18smem_ptr_flag_bitsILi16EEENST_INS5_IJNSA_ILi8EEESG_EEENS5_IJSG_SC_EEEEEEEvNS4_8identityENS4_23SM90_TMA_LOAD_MULTICASTES1B_vS1C_EENS_8epilogue10collective6detail29Sm90TmaWarpSpecializedAdapterINS1G_15DefaultEpilogueISI_SJ_SJ_NS1F_6thread17LinearCombinationISI_Li1EffLNS1K_9ScaleType4KindE0ELNS_15FloatRoundStyleE2ESI_EENS1_15EpilogueDefaultEEEEEvvEEEEvNT_6ParamsE)
        .other          _ZN7cutlass13device_kernelINS_4gemm6kernel13GemmUniversalIN4cute5tupleIJiiiiEEENS1_10collective13CollectiveMmaINS1_34MainloopSm90TmaGmmaWarpSpecializedILi14ENS5_IJNS4_1CILi2EEENSA_ILi1EEESC_EEENS1_32KernelTmaWarpSpecializedPingpongEEENS5_IJNSA_ILi64EEESG_SG_EEENS_6half_tENS5_IJlSC_lEEESI_SJ_NS4_8TiledMMAINS4_8MMA_AtomIJNS4_4SM904GMMA25MMA_64x64x16_F32F16F16_SSILNSN_5MajorE0ELSP_0ELNSN_7ScaleInE1ELSQ_1EEEEEENS4_6LayoutINS5_IJSC_SC_SC_EEENS5_IJNSA_ILi0EEESV_SV_EEEEENS5_IJNS4_10UnderscoreESY_SY_EEEEENS4_13SM90_TMA_LOADENS4_14ComposedLayoutINS4_7SwizzleILi3ELi4ELi3EEENS4_18smem_ptr_flag_bitsILi16EEENST_INS5_IJNSA_ILi8EEESG_EEENS5_IJSG_SC_EEEEEEEvNS4_8identityENS4_23SM90_TMA_LOAD_MULTICASTES1B_vS1C_EENS_8epilogue10collective6detail29Sm90TmaWarpSpecializedAdapterINS1G_15DefaultEpilogueISI_SJ_SJ_NS1F_6thread17LinearCombinationISI_Li1EffLNS1K_9ScaleType4KindE0ELNS_15FloatRoundStyleE2ESI_EENS1_15EpilogueDefaultEEEEEvvEEEEvNT_6ParamsE,@"STO_CUDA_ENTRY STV_DEFAULT"
_ZN7cutlass13device_kernelINS_4gemm6kernel13GemmUniversalIN4cute5tupleIJiiiiEEENS1_10collective13CollectiveMmaINS1_34MainloopSm90TmaGmmaWarpSpecializedILi14ENS5_IJNS4_1CILi2EEENSA_ILi1EEESC_EEENS1_32KernelTmaWarpSpecializedPingpongEEENS5_IJNSA_ILi64EEESG_SG_EEENS_6half_tENS5_IJlSC_lEEESI_SJ_NS4_8TiledMMAINS4_8MMA_AtomIJNS4_4SM904GMMA25MMA_64x64x16_F32F16F16_SSILNSN_5MajorE0ELSP_0ELNSN_7ScaleInE1ELSQ_1EEEEEENS4_6LayoutINS5_IJSC_SC_SC_EEENS5_IJNSA_ILi0EEESV_SV_EEEEENS5_IJNS4_10UnderscoreESY_SY_EEEEENS4_13SM90_TMA_LOADENS4_14ComposedLayoutINS4_7SwizzleILi3ELi4ELi3EEENS4_18smem_ptr_flag_bitsILi16EEENST_INS5_IJNSA_ILi8EEESG_EEENS5_IJSG_SC_EEEEEEEvNS4_8identityENS4_23SM90_TMA_LOAD_MULTICASTES1B_vS1C_EENS_8epilogue10collective6detail29Sm90TmaWarpSpecializedAdapterINS1G_15DefaultEpilogueISI_SJ_SJ_NS1F_6thread17LinearCombinationISI_Li1EffLNS1K_9ScaleType4KindE0ELNS_15FloatRoundStyleE2ESI_EENS1_15EpilogueDefaultEEEEEvvEEEEvNT_6ParamsE:
[----:B------:R-:W0:Y:S02]  /*0000*/  LDC R1, c[0x0][0x28] ;  /* 0x00000a00ff017b82 */ /* 0x000e240000000800 */
[----:B0-----:R-:W-:Y:S01]  /*0010*/  VIADD R1, R1, 0xfffffff8 ;  /* 0xfffffff801017836 */ /* 0x001fe20000000000 */
[----:B------:R-:W0:Y:S01]  /*0020*/  S2R R4, SR_TID.X ;  /* 0x0000000000047919 */ /* 0x000e220000002100 */
[----:B------:R-:W-:Y:S01]  /*0030*/  ELECT P0, URZ, PT ;  /* 0x00000000003f782f */ /* 0x000fe20003800000 */
[----:B------:R-:W-:Y:S01]  /*0040*/  BSSY B0, `(.L_x_0) ;  /* 0x000000f000007945 */ /* 0x000fe20003800000 */
[--C-:B0-----:R-:W-:Y:S02]  /*0050*/  SHF.R.U32.HI R2, RZ, 0x5, R4.reuse ;  /* 0x00000005ff027819 */ /* 0x101fe40000011604 */
[----:B------:R-:W-:-:S03]  /*0060*/  SHF.R.U32.HI R7, RZ, 0x7, R4 ;  /* 0x00000007ff077819 */ /* 0x000fc60000011604 */
[----:B------:R-:W0:Y:S04]  /*0070*/  SHFL.IDX PT, R5, R2, RZ, 0x1f ;  /* 0x00001fff02057589 */ /* 0x000e2800000e0000 */
[----:B------:R1:W2:Y:S01]  /*0080*/  SHFL.IDX PT, R10, R7, RZ, 0x1f ;  /* 0x00001fff070a7589 */ /* 0x0002a200000e0000 */
[----:B0-----:R-:W-:-:S13]  /*0090*/  ISETP.NE.OR P0, PT, R5, RZ, !P0 ;  /* 0x000000ff0500720c */ /* 0x001fda0004705670 */
[----:B-12---:R-:W-:Y:S05]  /*00a0*/  @P0 BRA `(.L_x_1) ;  /* 0x0000000000200947 */ /* 0x006fea0003800000 */
[----:B------:R-:W-:Y:S02]  /*00b0*/  ULDC.64 UR4, c[0x0][0x198] ;  /* 0x0000660000047ab9 */ /* 0x000fe40000000a00 */
[----:B------:R-:W-:Y:S02]  /*00c0*/  UIADD3 UR6, UP0, UR4, 0xf0, URZ ;  /* 0x000000f004067890 */ /* 0x000fe4000ff1e03f */
[----:B------:R-:W-:Y:S02]  /*00d0*/  UIADD3 UR4, UP1, UR4, 0x1f0, URZ ;  /* 0x000001f004047890 */ /* 0x000fe4000ff3e03f */
[----:B------:R-:W-:Y:S02]  /*00e0*/  UIADD3.X UR7, URZ, UR5, URZ, UP0, !UPT ;  /* 0x000000053f077290 */ /* 0x000fe400087fe43f */
[----:B------:R-:W-:-:S07]  /*00f0*/  UIADD3.X UR5, URZ, UR5, URZ, UP1, !UPT ;  /* 0x000000053f057290 */ /* 0x000fce0008ffe43f */
[----:B------:R0:W-:Y:S02]  /*0100*/  UTMACCTL.PF [UR6] ;  /* 0x00000000060079b9 */ /* 0x0001e40008040000 */
[----:B------:R0:W-:Y:S02]  /*0110*/  UTMACCTL.PF [UR4] ;  /* 0x00000000040079b9 */ /* 0x0001e40008040000 */
[----:B0-----:R-:W-:Y:S01]  /*0120*/  NOP ;  /* 0x0000000000007918 */ /* 0x001fe20000000000 */
.L_x_1:
[----:B------:R-:W-:Y:S05]  /*0130*/  BSYNC B0 ;  /* 0x0000000000007941 */ /* 0x000fea0003800000 */
.L_x_0:
[----:B------:R-:W0:Y:S01]  /*0140*/  SHFL.IDX PT, R8, R2, RZ, 0x1f ;  /* 0x00001fff02087589 */ /* 0x000e2200000e0000 */
[----:B------:R-:W-:-:S04]  /*0150*/  SHF.R.S32.HI R3, RZ, 0x1f, R4 ;  /* 0x0000001fff037819 */ /* 0x000fc80000011404 */
[----:B------:R-:W-:Y:S02]  /*0160*/  LEA.HI R3, R3, R4, RZ, 0x7 ;  /* 0x0000000403037211 */ /* 0x000fe400078f38ff */
[----:B0-----:R-:W-:-:S13]  /*0170*/  ISETP.NE.AND P0, PT, R8, RZ, PT ;  /* 0x000000ff0800720c */ /* 0x001fda0003f05270 */
[----:B------:R-:W-:Y:S05]  /*0180*/  @P0 BRA `(.L_x_2) ;  /* 0x0000000000b40947 */ /* 0x000fea0003800000 */
[----:B------:R-:W-:Y:S01]  /*0190*/  ELECT P0, URZ, PT ;  /* 0x00000000003f782f */ /* 0x000fe20003800000 */
[----:B------:R-:W-:-:S12]  /*01a0*/  BSSY B0, `(.L_x_2) ;  /* 0x000002b000007945 */ /* 0x000fd80003800000 */
[----:B------:R-:W-:Y:S05]  /*01b0*/  @!P0 BRA `(.L_x_3) ;  /* 0x0000000000a48947 */ /* 0x000fea0003800000 */
[----:B------:R-:W0:Y:S01]  /*01c0*/  S2UR UR8, SR_CgaCtaId ;  /* 0x00000000000879c3 */ /* 0x000e220000008800 */
[----:B------:R-:W-:Y:S01]  /*01d0*/  UMOV UR4, 0x400 ;  /* 0x0000040000047882 */ /* 0x000fe20000000000 */
[----:B------:R-:W-:Y:S01]  /*01e0*/  UMOV UR5, 0x1 ;  /* 0x0000000100057882 */ /* 0x000fe20000000000 */
[----:B------:R-:W-:Y:S02]  /*01f0*/  UMOV UR6, 0x2 ;  /* 0x0000000200067882 */ /* 0x000fe40000000000 */
[----:B------:R-:W-:-:S04]  /*0200*/  UIADD3 UR6, -UR6, 0x100000, URZ ;  /* 0x0010000006067890 */ /* 0x000fc8000fffe13f */
[----:B------:R-:W-:Y:S02]  /*0210*/  USHF.L.U32 UR7, UR6, 0xb, URZ ;  /* 0x0000000b06077899 */ /* 0x000fe4000800063f */
[----:B------:R-:W-:Y:S02]  /*0220*/  USHF.L.U32 UR6, UR6, 0x1, URZ ;  /* 0x0000000106067899 */ /* 0x000fe4000800063f */
[----:B0-----:R-:W-:Y:S02]  /*0230*/  ULEA UR8, UR8, UR4, 0x18 ;  /* 0x0000000408087291 */ /* 0x001fe4000f8ec03f */
[----:B------:R-:W-:-:S04]  /*0240*/  UIADD3 UR4, -UR5, 0x100000, URZ ;  /* 0x0010000005047890 */ /* 0x000fc8000fffe13f */
[----:B------:R-:W-:Y:S02]  /*0250*/  USHF.L.U32 UR5, UR4, 0xb, URZ ;  /* 0x0000000b04057899 */ /* 0x000fe4000800063f */
[----:B------:R-:W-:Y:S01]  /*0260*/  USHF.L.U32 UR4, UR4, 0x1, URZ ;  /* 0x0000000104047899 */ /* 0x000fe2000800063f */
[----:B------:R-:W0:Y:S11]  /*0270*/  FENCE.VIEW.ASYNC.S ;  /* 0x00000000000073c6 */ /* 0x000e360000000000 */
[----:B0-----:R0:W1:Y:S01]  /*0280*/  SYNCS.EXCH.64 URZ, [UR8], UR4 ;  /* 0x00000004083f75b2 */ /* 0x0010620008000100 */
[----:B------:R0:W2:Y:S01]  /*0290*/  SYNCS.EXCH.64 URZ, [UR8+0x70], UR6 ;  /* 0x00007006083f75b2 */ /* 0x0000a20008000100 */
[----:B------:R0:W3:Y:S01]  /*02a0*/  SYNCS.EXCH.64 URZ, [UR8+0x8], UR4 ;  /* 0x00000804083f75b2 */ /* 0x0000e20008000100 */
[----:B------:R0:W4:Y:S01]  /*02b0*/  SYNCS.EXCH.64 URZ, [UR8+0x78], UR6 ;  /* 0x00007806083f75b2 */ /* 0x0001220008000100 */
[----:B------:R0:W0:Y:S01]  /*02c0*/  SYNCS.EXCH.64 URZ, [UR8+0x10], UR4 ;  /* 0x00001004083f75b2 */ /* 0x0000220008000100 */
        /* <DEDUP_REMOVED lines=23> */
[----:B-1234-:R-:W-:Y:S01]  /*0440*/  NOP ;  /* 0x0000000000007918 */ /* 0x01efe20000000000 */
.L_x_3:
[----:B0-----:R-:W-:Y:S05]  /*0450*/  BSYNC B0 ;  /* 0x0000000000007941 */ /* 0x001fea0003800000 */
.L_x_2:
[----:B------:R-:W0:Y:S01]  /*0460*/  SHFL.IDX PT, R13, R2, RZ, 0x1f ;  /* 0x00001fff020d7589 */ /* 0x000e2200000e0000 */
[----:B------:R-:W1:Y:S01]  /*0470*/  S2UR UR12, SR_CTAID.X ;  /* 0x00000000000c79c3 */ /* 0x000e620000002500 */
[----:B------:R-:W-:Y:S02]  /*0480*/  LOP3.LUT R3, R3, 0xffffff80, RZ, 0xc0, !PT ;  /* 0xffffff8003037812 */ /* 0x000fe400078ec0ff */
[----:B------:R-:W-:Y:S01]  /*0490*/  ELECT P0, URZ, PT ;  /* 0x00000000003f782f */ /* 0x000fe20003800000 */
[----:B------:R2:W3:Y:S01]  /*04a0*/  SHFL.IDX PT, R12, R2, RZ, 0x1f ;  /* 0x00001fff020c7589 */ /* 0x0004e200000e0000 */
[----:B------:R-:W-:Y:S01]  /*04b0*/  ELECT P1, URZ, PT ;  /* 0x00000000003f782f */ /* 0x000fe20003820000 */
[----:B------:R-:W-:Y:S01]  /*04c0*/  NOP ;  /* 0x0000000000007918 */ /* 0x000fe20000000000 */
[----:B------:R-:W-:Y:S01]  /*04d0*/  IMAD.IADD R3, R4, 0x1, -R3 ;  /* 0x0000000104037824 */ /* 0x000fe200078e0a03 */
[----:B------:R-:W4:Y:S01]  /*04e0*/  S2R R6, SR_CTAID.Y ;  /* 0x0000000000067919 */ /* 0x000f220000002600 */
[----:B------:R-:W-:Y:S01]  /*04f0*/  ULDC UR4, c[0x0][0x150] ;  /* 0x0000540000047ab9 */ /* 0x000fe20000000800 */
[----:B------:R-:W5:Y:S01]  /*0500*/  LDC R14, c[0x0][0x144] ;  /* 0x00005100ff0e7b82 */ /* 0x000f620000000800 */
[----:B------:R-:W-:Y:S01]  /*0510*/  UMOV UR11, 0x80 ;  /* 0x00000080000b7882 */ /* 0x000fe20000000000 */
[----:B------:R-:W-:Y:S01]  /*0520*/  SHF.R.S32.HI R0, RZ, 0x1f, R3 ;  /* 0x0000001fff007819 */ /* 0x000fe20000011403 */
[----:B------:R-:W-:Y:S01]  /*0530*/  NOP ;  /* 0x0000000000007918 */ /* 0x000fe20000000000 */
[C---:B------:R-:W-:Y:S01]  /*0540*/  VIADD R35, R10.reuse, 0xffffffff ;  /* 0xffffffff0a237836 */ /* 0x040fe20000000000 */
[----:B------:R-:W-:Y:S01]  /*0550*/  ISETP.NE.AND P4, PT, R10, RZ, PT ;  /* 0x000000ff0a00720c */ /* 0x000fe20003f85270 */
[----:B------:R-:W-:Y:S01]  /*0560*/  IMAD.MOV.U32 R57, RZ, RZ, 0x1 ;  /* 0x00000001ff397424 */ /* 0x000fe200078e00ff */
[----:B------:R-:W-:Y:S01]  /*0570*/  LEA.HI R9, R0, R3, RZ, 0x3 ;  /* 0x0000000300097211 */ /* 0x000fe200078f18ff */
[----:B------:R-:W5:Y:S01]  /*0580*/  LDC R15, c[0x0][0x140] ;  /* 0x00005000ff0f7b82 */ /* 0x000f620000000800 */
[----:B------:R-:W-:-:S02]  /*0590*/  ISETP.GE.U32.AND P6, PT, R35, 0x2, PT ;  /* 0x000000022300780c */ /* 0x000fc40003fc6070 */
[--C-:B------:R-:W-:Y:S02]  /*05a0*/  SHF.R.S32.HI R11, RZ, 0x3, R9.reuse ;  /* 0x00000003ff0b7819 */ /* 0x100fe40000011409 */
[----:B--2---:R-:W-:Y:S02]  /*05b0*/  SHF.R.S32.HI R2, RZ, 0x1f, R9 ;  /* 0x0000001fff027819 */ /* 0x004fe40000011409 */
[----:B------:R-:W-:Y:S01]  /*05c0*/  SHF.R.S32.HI R9, RZ, 0x1f, R8 ;  /* 0x0000001fff097819 */ /* 0x000fe20000011408 */
[----:B------:R-:W2:Y:S01]  /*05d0*/  LDC R25, c[0x0][0x148] ;  /* 0x00005200ff197b82 */ /* 0x000ea20000000800 */
[----:B0-----:R-:W-:Y:S02]  /*05e0*/  ISETP.NE.OR P0, PT, R13, RZ, !P0 ;  /* 0x000000ff0d00720c */ /* 0x001fe40004705670 */
[----:B-1----:R-:W-:Y:S02]  /*05f0*/  I2FP.F32.U32 R13, UR12 ;  /* 0x0000000c000d7c45 */ /* 0x002fe40008201000 */
[----:B------:R-:W-:-:S02]  /*0600*/  LEA.HI R2, R2, R11, RZ, 0x2 ;  /* 0x0000000b02027211 */ /* 0x000fc400078f10ff */
[----:B------:R-:W-:Y:S01]  /*0610*/  LEA.HI R9, R9, R8, RZ, 0x2 ;  /* 0x0000000809097211 */ /* 0x000fe200078f10ff */
[----:B------:R-:W-:Y:S01]  /*0620*/  FMUL R13, R13, UR4 ;  /* 0x000000040d0d7c20 */ /* 0x000fe20008400000 */
[----:B---3--:R-:W-:Y:S01]  /*0630*/  ISETP.NE.OR P1, PT, R12, RZ, !P1 ;  /* 0x000000ff0c00720c */ /* 0x008fe20004f25670 */
[----:B------:R-:W-:Y:S01]  /*0640*/  ULDC UR4, c[0x0][0x154] ;  /* 0x0000550000047ab9 */ /* 0x000fe20000000800 */
[----:B------:R-:W-:Y:S02]  /*0650*/  LOP3.LUT R12, R2, 0xfffffffc, RZ, 0xc0, !PT ;  /* 0xfffffffc020c7812 */ /* 0x000fe400078ec0ff */
[----:B------:R-:W-:Y:S01]  /*0660*/  LOP3.LUT R9, R9, 0x3ffffffc, RZ, 0xc0, !PT ;  /* 0x3ffffffc09097812 */ /* 0x000fe200078ec0ff */
[----:B------:R-:W0:Y:S01]  /*0670*/  F2I.U32.TRUNC.NTZ R13, R13 ;  /* 0x0000000d000d7305 */ /* 0x000e22000020f000 */
[----:B------:R-:W-:Y:S01]  /*0680*/  SHF.R.S32.HI R2, RZ, 0x1f, R5 ;  /* 0x0000001fff027819 */ /* 0x000fe20000011405 */
[----:B------:R-:W-:Y:S01]  /*0690*/  IMAD.IADD R12, R11, 0x1, -R12 ;  /* 0x000000010b0c7824 */ /* 0x000fe200078e0a0c */
[----:B------:R-:W-:Y:S01]  /*06a0*/  VOTEU.ALL UP1, P0 ;  /* 0x00000000003f7886 */ /* 0x000fe20000020000 */
[----:B------:R-:W-:Y:S01]  /*06b0*/  IMAD.IADD R9, R8, 0x1, -R9 ;  /* 0x0000000108097824 */ /* 0x000fe200078e0a09 */
[----:B------:R-:W-:Y:S01]  /*06c0*/  LEA.HI R2, R2, R5, RZ, 0x2 ;  /* 0x0000000502027211 */ /* 0x000fe200078f10ff */
[----:B------:R-:W-:Y:S01]  /*06d0*/  VOTEU.ALL UP0, P0 ;  /* 0x00000000003f7886 */ /* 0x000fe20000000000 */
[----:B----4-:R-:W-:Y:S01]  /*06e0*/  I2FP.F32.U32 R8, R6 ;  /* 0x0000000600087245 */ /* 0x010fe20000201000 */
[----:B------:R-:W-:Y:S01]  /*06f0*/  IMAD R9, R9, 0x4, R12 ;  /* 0x0000000409097824 */ /* 0x000fe200078e020c */
[----:B------:R-:W-:Y:S01]  /*0700*/  LOP3.LUT R2, R2, 0xfffffffc, RZ, 0xc0, !PT ;  /* 0xfffffffc02027812 */ /* 0x000fe200078ec0ff */
[----:B------:R-:W-:Y:S01]  /*0710*/  VOTEU.ALL UP2, P1 ;  /* 0x00000000003f7886 */ /* 0x000fe20000840000 */
[----:B------:R-:W1:Y:S01]  /*0720*/  @!UP1 S2UR UR7, SR_CgaCtaId ;  /* 0x00000000000799c3 */ /* 0x000e620000008800 */
[----:B------:R-:W-:Y:S01]  /*0730*/  FMUL R8, R8, UR4 ;  /* 0x0000000408087c20 */ /* 0x000fe20008400000 */
[----:B------:R-:W-:Y:S01]  /*0740*/  IMAD.SHL.U32 R56, R9, 0x4, RZ ;  /* 0x0000000409387824 */ /* 0x000fe200078e00ff */
[----:B------:R-:W-:Y:S01]  /*0750*/  UMOV UR4, 0x20 ;  /* 0x0000002000047882 */ /* 0x000fe20000000000 */
[----:B------:R-:W-:Y:S01]  /*0760*/  IMAD.IADD R5, R5, 0x1, -R2 ;  /* 0x0000000105057824 */ /* 0x000fe200078e0a02 */
[----:B------:R-:W-:Y:S01]  /*0770*/  LEA.HI R2, R9, R9, RZ, 0x1 ;  /* 0x0000000909027211 */ /* 0x000fe200078f08ff */
[----:B0-----:R-:W-:Y:S01]  /*0780*/  IMAD.MOV R13, RZ, RZ, -R13 ;  /* 0x000000ffff0d7224 */ /* 0x001fe200078e0a0d */
[----:B------:R-:W0:Y:S01]  /*0790*/  F2I.U32.TRUNC.NTZ R8, R8 ;  /* 0x0000000800087305 */ /* 0x000e22000020f000 */
[----:B------:R-:W3:Y:S01]  /*07a0*/  @!UP2 S2UR UR10, SR_CgaCtaId ;  /* 0x00000000000aa9c3 */ /* 0x000ee20000008800 */
[----:B------:R-:W-:Y:S01]  /*07b0*/  LOP3.LUT R2, R2, 0xfffffffe, RZ, 0xc0, !PT ;  /* 0xfffffffe02027812 */ /* 0x000fe200078ec0ff */
[----:B-----5:R-:W-:Y:S01]  /*07c0*/  IMAD R21, R14, R13, UR12 ;  /* 0x0000000c0e157e24 */ /* 0x020fe2000f8e020d */
[----:B------:R-:W-:Y:S01]  /*07d0*/  @!UP1 UMOV UR6, 0x400 ;  /* 0x0000040000069882 */ /* 0x000fe20000000000 */
[----:B------:R-:W-:-:S04]  /*07e0*/  @!UP1 UIADD3 UR4, -UR4, 0x100000, URZ ;  /* 0x0010000004049890 */ /* 0x000fc8000fffe13f */
[----:B------:R-:W-:Y:S02]  /*07f0*/  @!UP1 USHF.L.U32 UR5, UR4, 0xb, URZ ;  /* 0x0000000b04059899 */ /* 0x000fe4000800063f */
[----:B------:R-:W-:Y:S01]  /*0800*/  @!UP1 USHF.L.U32 UR4, UR4, 0x1, URZ ;  /* 0x0000000104049899 */ /* 0x000fe2000800063f */
[C---:B------:R-:W-:Y:S01]  /*0810*/  LOP3.LUT R56, R9.reuse, 0xc, R56, 0x78, !PT ;  /* 0x0000000c09387812 */ /* 0x040fe200078e7838 */
[----:B------:R-:W-:Y:S01]  /*0820*/  IMAD.IADD R2, R9, 0x1, -R2 ;  /* 0x0000000109027824 */ /* 0x000fe200078e0a02 */
[----:B------:R-:W-:Y:S01]  /*0830*/  @!UP2 UMOV UR9, 0x400 ;  /* 0x000004000009a882 */ /* 0x000fe20000000000 */
[----:B------:R-:W-:Y:S01]  /*0840*/  VOTEU.ALL UP3, P1 ;  /* 0x00000000003f7886 */ /* 0x000fe20000860000 */
[----:B------:R-:W-:Y:S01]  /*0850*/  VOTEU.ALL UP4, P1 ;  /* 0x00000000003f7886 */ /* 0x000fe20000880000 */
[----:B------:R-:W-:Y:S01]  /*0860*/  VOTEU.ALL UP5, P1 ;  /* 0x00000000003f7886 */ /* 0x000fe200008a0000 */
[----:B------:R-:W-:Y:S01]  /*0870*/  ISETP.NE.AND P3, PT, R2, R21, PT ;  /* 0x000000150200720c */ /* 0x000fe20003f65270 */
[----:B------:R4:W4:Y:S01]  /*0880*/  SHFL.IDX PT, R14, R7, RZ, 0x1f ;  /* 0x00001fff070e7589 */ /* 0x00092200000e0000 */
[----:B------:R-:W-:Y:S01]  /*0890*/  ISETP.EQ.U32.AND P2, PT, R15, 0x1, PT ;  /* 0x000000010f00780c */ /* 0x000fe20003f42070 */
[----:B0-----:R-:W-:Y:S01]  /*08a0*/  IMAD.MOV R20, RZ, RZ, -R8 ;  /* 0x000000ffff147224 */ /* 0x001fe200078e0a08 */
[----:B-1----:R-:W-:-:S02]  /*08b0*/  @!UP1 ULEA UR8, UR7, UR6, 0x18 ;  /* 0x0000000607089291 */ /* 0x002fc4000f8ec03f */
[----:B------:R-:W-:-:S04]  /*08c0*/  @!UP2 UIADD3 UR6, -UR11, 0x100000, URZ ;  /* 0x001000000b06a890 */ /* 0x000fc8000fffe13f */
[----:B------:R-:W-:Y:S02]  /*08d0*/  @!UP2 USHF.L.U32 UR7, UR6, 0xb, URZ ;  /* 0x0000000b0607a899 */ /* 0x000fe4000800063f */
[----:B------:R-:W-:Y:S01]  /*08e0*/  @!UP2 USHF.L.U32 UR6, UR6, 0x1, URZ ;  /* 0x000000010606a899 */ /* 0x000fe2000800063f */
[----:B--2---:R-:W-:Y:S01]  /*08f0*/  IMAD R9, R25, R20, R6 ;  /* 0x0000001419097224 */ /* 0x004fe200078e0206 */
[----:B------:R-:W-:Y:S01]  /*0900*/  VOTEU.ALL UP1, P0 ;  /* 0x00000000003f7886 */ /* 0x000fe20000020000 */
[----:B------:R-:W-:Y:S01]  /*0910*/  LOP3.LUT P0, RZ, R3, 0x7, RZ, 0xc0, !PT ;  /* 0x0000000703ff7812 */ /* 0x000fe2000780c0ff */
[----:B---3--:R-:W-:Y:S01]  /*0920*/  @!UP2 ULEA UR9, UR10, UR9, 0x18 ;  /* 0x000000090a09a291 */ /* 0x008fe2000f8ec03f */
[----:B------:R-:W-:Y:S01]  /*0930*/  @P3 LEA.HI R2, R56, R56, RZ, 0x1 ;  /* 0x0000003838023211 */ /* 0x000fe200078f08ff */
[----:B------:R-:W-:Y:S01]  /*0940*/  VOTEU.ALL UP2, P1 ;  /* 0x00000000003f7886 */ /* 0x000fe20000840000 */
[----:B------:R-:W-:Y:S01]  /*0950*/  ISETP.NE.AND P1, PT, R5, 0x3, PT ;  /* 0x000000030500780c */ /* 0x000fe20003f25270 */
[----:B------:R-:W0:Y:S02]  /*0960*/  FENCE.VIEW.ASYNC.S ;  /* 0x00000000000073c6 */ /* 0x000e240000000000 */
[----:B0-----:R0:W1:Y:S01]  /*0970*/  @!UP0 SYNCS.EXCH.64 URZ, [UR8+0x110], UR4 ;  /* 0x00011004083f85b2 */ /* 0x0010620008000100 */
[----:B------:R-:W-:-:S02]  /*0980*/  @P3 SHF.R.S32.HI R2, RZ, 0x1, R2 ;  /* 0x00000001ff023819 */ /* 0x000fc40000011402 */
[----:B------:R-:W-:Y:S02]  /*0990*/  ISETP.EQ.OR P1, PT, R5, RZ, !P1 ;  /* 0x000000ff0500720c */ /* 0x000fe40004f22670 */
[----:B------:R-:W-:Y:S02]  /*09a0*/  @P3 ISETP.NE.AND P5, PT, R2, R9, PT ;  /* 0x000000090200320c */ /* 0x000fe40003fa5270 */
[----:B------:R-:W-:Y:S02]  /*09b0*/  ISETP.LT.U32.AND P0, PT, R56, 0x2, !P0 ;  /* 0x000000023800780c */ /* 0x000fe40004701070 */
[----:B------:R-:W-:Y:S02]  /*09c0*/  ISETP.EQ.AND P1, PT, R10, RZ, P1 ;  /* 0x000000ff0a00720c */ /* 0x000fe40000f22270 */
[----:B------:R-:W-:Y:S02]  /*09d0*/  SEL R2, RZ, 0x1, !P0 ;  /* 0x00000001ff027807 */ /* 0x000fe40004000000 */
[----:B------:R-:W-:-:S02]  /*09e0*/  @P3 SEL R57, RZ, 0x1, P5 ;  /* 0x00000001ff393807 */ /* 0x000fc40002800000 */
[----:B------:R-:W-:Y:S01]  /*09f0*/  SEL R16, RZ, 0x1, !P1 ;  /* 0x00000001ff107807 */ /* 0x000fe20004800000 */
[----:B------:R0:W2:Y:S01]  /*0a00*/  @!UP1 SYNCS.EXCH.64 URZ, [UR8+0x118], UR4 ;  /* 0x00011804083f95b2 */ /* 0x0000a20008000100 */
[----:B------:R-:W-:Y:S01]  /*0a10*/  NOP ;  /* 0x0000000000007918 */ /* 0x000fe20000000000 */
[----:B------:R-:W-:Y:S02]  /*0a20*/  LOP3.LUT R57, R57, R2, RZ, 0xc0, !PT ;  /* 0x0000000239397212 */ /* 0x000fe400078ec0ff */
[----:B------:R-:W-:Y:S01]  /*0a30*/  SEL R16, R16, 0x2, P6 ;  /* 0x0000000210107807 */ /* 0x000fe20003000000 */
[----:B------:R0:W3:Y:S01]  /*0a40*/  @!UP2 SYNCS.EXCH.64 URZ, [UR9+0xf0], UR6 ;  /* 0x0000f006093fa5b2 */ /* 0x0000e20008000100 */
[----:B------:R0:W0:Y:S01]  /*0a50*/  @!UP3 SYNCS.EXCH.64 URZ, [UR9+0xf8], UR6 ;  /* 0x0000f806093fb5b2 */ /* 0x0000220008000100 */
[----:B------:R0:W0:Y:S01]  /*0a60*/  @!UP4 SYNCS.EXCH.64 URZ, [UR9+0x100], UR6 ;  /* 0x00010006093fc5b2 */ /* 0x0000220008000100 */
[----:B------:R0:W0:Y:S01]  /*0a70*/  @!UP5 SYNCS.EXCH.64 URZ, [UR9+0x108], UR6 ;  /* 0x00010806093fd5b2 */ /* 0x0000220008000100 */
[----:B------:R-:W-:Y:S01]  /*0a80*/  NOP ;  /* 0x0000000000007918 */ /* 0x000fe20000000000 */
[----:B-1--4-:R-:W-:Y:S05]  /*0a90*/  @!P2 BRA `(.L_x_4) ;  /* 0x000000000008a947 */ /* 0x012fea0003800000 */
[----:B0-23--:R-:W-:Y:S01]  /*0aa0*/  UCGABAR_ARV ;  /* 0x00000000000079c7 */ /* 0x00dfe20008000000 */
[----:B------:R-:W-:Y:S05]  /*0ab0*/  BRA `(.L_x_5) ;  /* 0x0000000000047947 */ /* 0x000fea0003800000 */
.L_x_4:
[----:B0-23--:R-:W-:Y:S01]  /*0ac0*/  NOP ;  /* 0x0000000000007918 */ /* 0x00dfe20000000000 */
.L_x_5:
[----:B------:R-:W-:Y:S01]  /*0ad0*/  ULDC.64 UR4, c[0x0][0x598] ;  /* 0x0001660000047ab9 */ /* 0x000fe20000000a00 */
[----:B------:R-:W-:Y:S01]  /*0ae0*/  ULDC.64 UR36, c[0x0][0x208] ;  /* 0x0000820000247ab9 */ /* 0x000fe20000000a00 */
[----:B------:R-:W-:-:S04]  /*0af0*/  ISETP.NE.U32.AND P0, PT, RZ, UR4, PT ;  /* 0x00000004ff007c0c */ /* 0x000fc8000bf05070 */
[----:B------:R-:W-:-:S13]  /*0b00*/  ISETP.NE.AND.EX P0, PT, RZ, UR5, PT, P0 ;  /* 0x00000005ff007c0c */ /* 0x000fda000bf05300 */
[----:B------:R-:W-:Y:S05]  /*0b10*/  @!P0 BRA `(.L_x_6) ;  /* 0x00000000001c8947 */ /* 0x000fea0003800000 */
[----:B------:R-:W0:Y:S02]  /*0b20*/  LDC.64 R8, c[0x0][0x598] ;  /* 0x00016600ff087b82 */ /* 0x000e240000000a00 */
[----:B0-----:R-:W2:Y:S02]  /*0b30*/  LDG.E.64 R8, desc[UR36][R8.64] ;  /* 0x0000002408087981 */ /* 0x001ea4000c1e1b00 */
[----:B--2---:R-:W-:-:S04]  /*0b40*/  ISETP.NE.U32.AND P0, PT, R8, RZ, PT ;  /* 0x000000ff0800720c */ /* 0x004fc80003f05070 */
[----:B------:R-:W-:-:S13]  /*0b50*/  ISETP.NE.AND.EX P0, PT, R9, RZ, PT, P0 ;  /* 0x000000ff0900720c */ /* 0x000fda0003f05300 */
[----:B------:R-:W-:Y:S05]  /*0b60*/  @!P0 BRA `(.L_x_6) ;  /* 0x0000000000088947 */ /* 0x000fea0003800000 */
[----:B------:R0:W5:Y:S01]  /*0b70*/  LD.E R58, desc[UR36][R8.64] ;  /* 0x00000024083a7980 */ /* 0x000162000c101900 */
[----:B------:R-:W-:Y:S05]  /*0b80*/  BRA `(.L_x_7) ;  /* 0x0000000000247947 */ /* 0x000fea0003800000 */
.L_x_6:
[----:B------:R-:W-:Y:S02]  /*0b90*/  ULDC.64 UR4, c[0x0][0x588] ;  /* 0x0001620000047ab9 */ /* 0x000fe40000000a00 */
[----:B------:R-:W-:-:S04]  /*0ba0*/  ISETP.NE.U32.AND P0, PT, RZ, UR4, PT ;  /* 0x00000004ff007c0c */ /* 0x000fc8000bf05070 */
[----:B------:R-:W-:-:S13]  /*0bb0*/  ISETP.NE.AND.EX P0, PT, RZ, UR5, PT, P0 ;  /* 0x00000005ff007c0c */ /* 0x000fda000bf05300 */
[----:B------:R-:W-:Y:S05]  /*0bc0*/  @!P0 BRA `(.L_x_8) ;  /* 0x00000000000c8947 */ /* 0x000fea0003800000 */
[----:B------:R-:W0:Y:S02]  /*0bd0*/  LDC.64 R58, c[0x0][0x588] ;  /* 0x00016200ff3a7b82 */ /* 0x000e240000000a00 */
[----:B0-----:R1:W5:Y:S01]  /*0be0*/  LDG.E R58, desc[UR36][R58.64] ;  /* 0x000000243a3a7981 */ /* 0x001362000c1e1900 */
[----:B------:R-:W-:Y:S05]  /*0bf0*/  BRA `(.L_x_7) ;  /* 0x0000000000087947 */ /* 0x000fea0003800000 */
.L_x_8:
[----:B------:R-:W-:Y:S02]  /*0c00*/  ULDC UR4, c[0x0][0x580] ;  /* 0x0001600000047ab9 */ /* 0x000fe40000000800 */
[----:B------:R-:W-:-:S07]  /*0c10*/  IMAD.U32 R58, RZ, RZ, UR4 ;  /* 0x00000004ff3a7e24 */ /* 0x000fce000f8e00ff */
.L_x_7:
[----:B------:R-:W-:Y:S02]  /*0c20*/  ULDC.64 UR4, c[0x0][0x5a0] ;  /* 0x0001680000047ab9 */ /* 0x000fe40000000a00 */
[----:B------:R-:W-:-:S04]  /*0c30*/  ISETP.NE.U32.AND P0, PT, RZ, UR4, PT ;  /* 0x00000004ff007c0c */ /* 0x000fc8000bf05070 */
[----:B------:R-:W-:-:S13]  /*0c40*/  ISETP.NE.AND.EX P0, PT, RZ, UR5, PT, P0 ;  /* 0x00000005ff007c0c */ /* 0x000fda000bf05300 */
[----:B------:R-:W-:Y:S05]  /*0c50*/  @!P0 BRA `(.L_x_9) ;  /* 0x00000000001c8947 */ /* 0x000fea0003800000 */
[----:B0-----:R-:W0:Y:S02]  /*0c60*/  LDC.64 R8, c[0x0][0x5a0] ;  /* 0x00016800ff087b82 */ /* 0x001e240000000a00 */
[----:B0-----:R-:W2:Y:S02]  /*0c70*/  LDG.E.64 R8, desc[UR36][R8.64] ;  /* 0x0000002408087981 */ /* 0x001ea4000c1e1b00 */
[----:B--2---:R-:W-:-:S04]  /*0c80*/  ISETP.NE.U32.AND P0, PT, R8, RZ, PT ;  /* 0x000000ff0800720c */ /* 0x004fc80003f05070 */
[----:B------:R-:W-:-:S13]  /*0c90*/  ISETP.NE.AND.EX P0, PT, R9, RZ, PT, P0 ;  /* 0x000000ff0900720c */ /* 0x000fda0003f05300 */
[----:B------:R-:W-:Y:S05]  /*0ca0*/  @!P0 BRA `(.L_x_9) ;  /* 0x0000000000088947 */ /* 0x000fea0003800000 */
[----:B-1----:R0:W5:Y:S01]  /*0cb0*/  LD.E R59, desc[UR36][R8.64] ;  /* 0x00000024083b7980 */ /* 0x002162000c101900 */
[----:B------:R-:W-:Y:S05]  /*0cc0*/  BRA `(.L_x_10) ;  /* 0x0000000000247947 */ /* 0x000fea0003800000 */
.L_x_9:
[----:B------:R-:W-:Y:S02]  /*0cd0*/  ULDC.64 UR4, c[0x0][0x590] ;  /* 0x0001640000047ab9 */ /* 0x000fe40000000a00 */
[----:B------:R-:W-:-:S04]  /*0ce0*/  ISETP.NE.U32.AND P0, PT, RZ, UR4, PT ;  /* 0x00000004ff007c0c */ /* 0x000fc8000bf05070 */
[----:B------:R-:W-:-:S13]  /*0cf0*/  ISETP.NE.AND.EX P0, PT, RZ, UR5, PT, P0 ;  /* 0x00000005ff007c0c */ /* 0x000fda000bf05300 */
[----:B------:R-:W-:Y:S05]  /*0d00*/  @!P0 BRA `(.L_x_11) ;  /* 0x00000000000c8947 */ /* 0x000fea0003800000 */
[----:B0-----:R-:W1:Y:S02]  /*0d10*/  LDC.64 R8, c[0x0][0x590] ;  /* 0x00016400ff087b82 */ /* 0x001e640000000a00 */
[----:B-1----:R1:W5:Y:S01]  /*0d20*/  LDG.E R59, desc[UR36][R8.64] ;  /* 0x00000024083b7981 */ /* 0x002362000c1e1900 */
[----:B------:R-:W-:Y:S05]  /*0d30*/  BRA `(.L_x_10) ;  /* 0x0000000000087947 */ /* 0x000fea0003800000 */
.L_x_11:
[----:B------:R-:W-:Y:S02]  /*0d40*/  ULDC UR4, c[0x0][0x584] ;  /* 0x0001610000047ab9 */ /* 0x000fe40000000800 */
[----:B-1----:R-:W-:-:S07]  /*0d50*/  IMAD.U32 R59, RZ, RZ, UR4 ;  /* 0x00000004ff3b7e24 */ /* 0x002fce000f8e00ff */
.L_x_10:
[----:B------:R-:W2:Y:S01]  /*0d60*/  LDC R2, c[0x0][0x65c] ;  /* 0x00019700ff027b82 */ /* 0x000ea20000000800 */
[----:B------:R-:W-:Y:S01]  /*0d70*/  ULDC UR6, c[0x0][0x28c] ;  /* 0x0000a30000067ab9 */ /* 0x000fe20000000800 */
[----:B------:R-:W-:Y:S01]  /*0d80*/  ISETP.NE.AND P0, PT, R10, 0x2, PT ;  /* 0x000000020a00780c */ /* 0x000fe20003f05270 */
[----:B------:R-:W-:Y:S01]  /*0d90*/  UIADD3 UR6, UR6, 0x3f, URZ ;  /* 0x0000003f06067890 */ /* 0x000fe2000fffe03f */
[----:B01----:R-:W-:Y:S01]  /*0da0*/  IMAD.U32 R8, RZ, RZ, UR12 ;  /* 0x0000000cff087e24 */ /* 0x003fe2000f8e00ff */
[----:B------:R-:W-:Y:S01]  /*0db0*/  UMOV UR38, URZ ;  /* 0x0000003f00267c82 */ /* 0x000fe20008000000 */
[----:B------:R-:W-:Y:S01]  /*0dc0*/  IMAD.MOV.U32 R9, RZ, RZ, RZ ;  /* 0x000000ffff097224 */ /* 0x000fe200078e00ff */
[----:B------:R-:W-:Y:S01]  /*0dd0*/  USHF.R.S32.HI UR7, URZ, 0x1f, UR6 ;  /* 0x0000001f3f077899 */ /* 0x000fe20008011406 */
[----:B------:R-:W-:Y:S01]  /*0de0*/  UMOV UR39, URZ ;  /* 0x0000003f00277c82 */ /* 0x000fe20008000000 */
[----:B------:R-:W-:Y:S02]  /*0df0*/  ULDC.64 UR8, c[0x0][0x650] ;  /* 0x0001940000087ab9 */ /* 0x000fe40000000a00 */
[----:B------:R-:W-:-:S04]  /*0e00*/  ULEA.HI UR7, UR7, UR6, URZ, 0x6 ;  /* 0x0000000607077291 */ /* 0x000fc8000f8f303f */
[----:B------:R-:W-:Y:S01]  /*0e10*/  USHF.R.S32.HI UR40, URZ, 0x6, UR7 ;  /* 0x000000063f287899 */ /* 0x000fe20008011407 */
[----:B--2---:R-:W-:-:S13]  /*0e20*/  ISETP.NE.AND P1, PT, R2, 0x1, PT ;  /* 0x000000010200780c */ /* 0x004fda0003f25270 */
[----:B------:R-:W0:Y:S01]  /*0e30*/  @P1 LDC R19, c[0x0][0x10] ;  /* 0x00000400ff131b82 */ /* 0x000e220000000800 */
[----:B------:R-:W-:Y:S02]  /*0e40*/  @P1 IMAD.MOV.U32 R7, RZ, RZ, RZ ;  /* 0x000000ffff071224 */ /* 0x000fe400078e00ff */
[----:B------:R-:W-:-:S05]  /*0e50*/  @P1 IMAD.MOV.U32 R17, RZ, RZ, RZ ;  /* 0x000000ffff111224 */ /* 0x000fca00078e00ff */
[----:B------:R-:W1:Y:S01]  /*0e60*/  @!P1 LDC R11, c[0x0][0xc] ;  /* 0x00000300ff0b9b82 */ /* 0x000e620000000800 */
[----:B------:R-:W-:Y:S01]  /*0e70*/  ULDC UR4, c[0x0][0xc] ;  /* 0x0000030000047ab9 */ /* 0x000fe20000000800 */
[----:B------:R-:W-:Y:S02]  /*0e80*/  ULDC UR5, c[0x0][0x10] ;  /* 0x0000040000057ab9 */ /* 0x000fe40000000800 */
[----:B------:R-:W-:-:S04]  /*0e90*/  UIMAD.WIDE.U32 UR4, UR4, UR5, URZ ;  /* 0x00000005040472a5 */ /* 0x000fc8000f8e003f */
[----:B------:R-:W2:Y:S01]  /*0ea0*/  LDC R2, c[0x0][0x14] ;  /* 0x00000500ff027b82 */ /* 0x000ea20000000800 */
[----:B0-----:R-:W-:-:S04]  /*0eb0*/  @P1 IMAD.WIDE.U32 R18, R19, UR12, R6 ;  /* 0x0000000c13121c25 */ /* 0x001fc8000f8e0006 */
[----:B------:R-:W-:Y:S02]  /*0ec0*/  @P1 IMAD.IADD R17, R19, 0x1, R17 ;  /* 0x0000000113111824 */ /* 0x000fe400078e0211 */
[----:B-1----:R-:W-:-:S04]  /*0ed0*/  @!P1 IMAD.WIDE.U32 R8, R6, R11, R8 ;  /* 0x0000000b06089225 */ /* 0x002fc800078e0008 */
[----:B------:R-:W-:Y:S02]  /*0ee0*/  @!P1 IMAD.MOV.U32 R18, RZ, RZ, R8 ;  /* 0x000000ffff129224 */ /* 0x000fe400078e0008 */
[----:B------:R-:W-:Y:S02]  /*0ef0*/  @!P1 IMAD.MOV.U32 R17, RZ, RZ, R9 ;  /* 0x000000ffff119224 */ /* 0x000fe400078e0009 */
[----:B--2---:R-:W-:-:S04]  /*0f00*/  IMAD.WIDE.U32 R12, R2, UR4, RZ ;  /* 0x00000004020c7c25 */ /* 0x004fc8000f8e00ff */
[----:B------:R-:W-:Y:S01]  /*0f10*/  IMAD R23, R2, UR5, RZ ;  /* 0x0000000502177c24 */ /* 0x000fe2000f8e02ff */
[----:B------:R0:W-:Y:S03]  /*0f20*/  STL.64 [R1], R12 ;  /* 0x0000000c01007387 */ /* 0x0001e60000100a00 */
[----:B------:R-:W-:Y:S01]  /*0f30*/  IMAD.IADD R23, R13, 0x1, R23 ;  /* 0x000000010d177824 */ /* 0x000fe200078e0217 */
[----:B------:R-:W-:Y:S06]  /*0f40*/  @P0 BRA `(.L_x_12) ;  /* 0x0000000000240947 */ /* 0x000fec0003800000 */
[----:B------:R-:W-:Y:S01]  /*0f50*/  USHF.R.U32.HI UR4, URZ, 0x1, UR40 ;  /* 0x000000013f047899 */ /* 0x000fe20008011628 */
[----:B------:R-:W-:Y:S01]  /*0f60*/  IADD3 R18, P0, R18, R12, RZ ;  /* 0x0000000c12127210 */ /* 0x000fe20007f1e0ff */
[----:B------:R-:W-:Y:S02]  /*0f70*/  UISETP.GE.U32.AND UP0, UPT, UR40, 0xe, UPT ;  /* 0x0000000e2800788c */ /* 0x000fe4000bf06070 */
[----:B------:R-:W-:Y:S02]  /*0f80*/  UIMAD.WIDE.U32 UR4, UR4, -0x6db6db6d, URZ ;  /* 0x92492493040478a5 */ /* 0x000fe4000f8e003f */
[----:B------:R-:W-:Y:S01]  /*0f90*/  IMAD.X R17, R23, 0x1, R17, P0 ;  /* 0x0000000117117824 */ /* 0x000fe200000e0611 */
[----:B------:R-:W-:Y:S01]  /*0fa0*/  UMOV UR39, URZ ;  /* 0x0000003f00277c82 */ /* 0x000fe20008000000 */
[----:B------:R-:W-:-:S04]  /*0fb0*/  USHF.R.U32.HI UR4, URZ, 0x2, UR5 ;  /* 0x000000023f047899 */ /* 0x000fc80008011605 */
[----:B------:R-:W-:Y:S02]  /*0fc0*/  UIMAD UR38, UR4, -0xe, UR40 ;  /* 0xfffffff2042678a4 */ /* 0x000fe4000f8e0228 */
[----:B------:R-:W-:-:S12]  /*0fd0*/  @UP0 ULOP3.LUT UR39, UR4, 0x1, URZ, 0xc0, !UPT ;  /* 0x0000000104270892 */ /* 0x000fd8000f8ec03f */
.L_x_12:
[----:B------:R-:W-:Y:S01]  /*0fe0*/  ISETP.GE.U32.AND P0, PT, R18, UR8, PT ;  /* 0x0000000812007c0c */ /* 0x000fe2000bf06070 */
[----:B------:R-:W-:Y:S01]  /*0ff0*/  IMAD.MOV.U32 R19, RZ, RZ, -0x1 ;  /* 0xffffffffff137424 */ /* 0x000fe200078e00ff */
[----:B------:R-:W-:Y:S01]  /*1000*/  PRMT R8, RZ, 0x7610, R8 ;  /* 0x00007610ff087816 */ /* 0x000fe20000000008 */
[----:B------:R-:W-:Y:S01]  /*1010*/  IMAD.MOV.U32 R22, RZ, RZ, -0x1 ;  /* 0xffffffffff167424 */ /* 0x000fe200078e00ff */
[----:B------:R-:W-:Y:S01]  /*1020*/  ISETP.GE.U32.AND.EX P0, PT, R17, UR9, PT, P0 ;  /* 0x0000000911007c0c */ /* 0x000fe2000bf06100 */
[----:B------:R-:W-:-:S12]  /*1030*/  IMAD.MOV.U32 R2, RZ, RZ, -0x1 ;  /* 0xffffffffff027424 */ /* 0x000fd800078e00ff */
[----:B------:R-:W-:Y:S05]  /*1040*/  @P0 BRA `(.L_x_13) ;  /* 0x00000004002c0947 */ /* 0x000fea0003800000 */
[----:B------:R-:W1:Y:S01]  /*1050*/  LDC.64 R26, c[0x0][0x628] ;  /* 0x00018a00ff1a7b82 */ /* 0x000e620000000a00 */
[----:B------:R-:W-:Y:S02]  /*1060*/  IMAD.MOV.U32 R8, RZ, RZ, R18 ;  /* 0x000000ffff087224 */ /* 0x000fe400078e0012 */
[----:B------:R-:W-:-:S05]  /*1070*/  IMAD.MOV.U32 R9, RZ, RZ, R17 ;  /* 0x000000ffff097224 */ /* 0x000fca00078e0011 */
[----:B------:R-:W2:Y:S08]  /*1080*/  LDC R2, c[0x0][0x630] ;  /* 0x00018c00ff027b82 */ /* 0x000eb00000000800 */
[----:B------:R-:W3:Y:S01]  /*1090*/  LDC.64 R28, c[0x0][0x620] ;  /* 0x00018800ff1c7b82 */ /* 0x000ee20000000a00 */
[----:B-1----:R-:W-:-:S04]  /*10a0*/  ISETP.NE.U32.AND P0, PT, R26, RZ, PT ;  /* 0x000000ff1a00720c */ /* 0x002fc80003f05070 */
[----:B------:R-:W-:-:S13]  /*10b0*/  ISETP.NE.AND.EX P0, PT, R27, RZ, PT, P0 ;  /* 0x000000ff1b00720c */ /* 0x000fda0003f05300 */
[----:B--23--:R-:W-:Y:S05]  /*10c0*/  @!P0 BRA `(.L_x_14) ;  /* 0x0000000000288947 */ /* 0x00cfea0003800000 */
[----:B0-----:R-:W0:Y:S02]  /*10d0*/  LDC R13, c[0x0][0x634] ;  /* 0x00018d00ff0d7b82 */ /* 0x001e240000000800 */
[----:B0-----:R-:W-:-:S05]  /*10e0*/  IADD3 R13, P0, R18, R13, RZ ;  /* 0x0000000d120d7210 */ /* 0x001fca0007f1e0ff */
[----:B------:R-:W-:-:S04]  /*10f0*/  IMAD.X R15, RZ, RZ, R17, P0 ;  /* 0x000000ffff0f7224 */ /* 0x000fc800000e0611 */
[----:B------:R-:W-:-:S04]  /*1100*/  IMAD.WIDE.U32 R8, R15, R26, RZ ;  /* 0x0000001a0f087225 */ /* 0x000fc800078e00ff */
[----:B------:R-:W-:-:S04]  /*1110*/  IMAD.WIDE.U32 R10, P0, R13, R27, R8 ;  /* 0x0000001b0d0a7225 */ /* 0x000fc80007800008 */
[----:B------:R-:W-:-:S04]  /*1120*/  IMAD.WIDE.U32 R8, R13, R26, RZ ;  /* 0x0000001a0d087225 */ /* 0x000fc800078e00ff */
[----:B------:R-:W-:Y:S01]  /*1130*/  IMAD.X R13, RZ, RZ, RZ, P0 ;  /* 0x000000ffff0d7224 */ /* 0x000fe200000e06ff */
[----:B------:R-:W-:Y:S01]  /*1140*/  IADD3 RZ, P0, R9, R10, RZ ;  /* 0x0000000a09ff7210 */ /* 0x000fe20007f1e0ff */
[----:B------:R-:W-:-:S04]  /*1150*/  IMAD.MOV.U32 R12, RZ, RZ, R11 ;  /* 0x000000ffff0c7224 */ /* 0x000fc800078e000b */
[----:B------:R-:W-:-:S08]  /*1160*/  IMAD.WIDE.U32.X R8, R15, R27, R12, P0 ;  /* 0x0000001b0f087225 */ /* 0x000fd000000e040c */
.L_x_14:
[----:B------:R-:W1:Y:S01]  /*1170*/  LDC.64 R32, c[0x0][0x640] ;  /* 0x00019000ff207b82 */ /* 0x000e620000000a00 */
[-C--:B------:R-:W-:Y:S01]  /*1180*/  SHF.R.U64 R30, R8, R2.reuse, R9 ;  /* 0x00000002081e7219 */ /* 0x080fe20000001209 */
[----:B------:R-:W-:Y:S01]  /*1190*/  IMAD.MOV.U32 R19, RZ, RZ, R17 ;  /* 0x000000ffff137224 */ /* 0x000fe200078e0011 */
[----:B------:R-:W-:Y:S01]  /*11a0*/  SHF.R.U32.HI R2, RZ, R2, R9 ;  /* 0x00000002ff027219 */ /* 0x000fe20000011609 */
[----:B------:R-:W-:Y:S01]  /*11b0*/  IMAD.MOV.U32 R26, RZ, RZ, 0x1 ;  /* 0x00000001ff1a7424 */ /* 0x000fe200078e00ff */
[----:B------:R-:W-:-:S03]  /*11c0*/  IADD3 R11, P0, RZ, -R30, RZ ;  /* 0x8000001eff0b7210 */ /* 0x000fc60007f1e0ff */
[----:B------:R-:W2:Y:S02]  /*11d0*/  LDC R10, c[0x0][0x618] ;  /* 0x00018600ff0a7b82 */ /* 0x000ea40000000800 */
[----:B------:R-:W-:-:S04]  /*11e0*/  IMAD.X R9, RZ, RZ, ~R2, P0 ;  /* 0x000000ffff097224 */ /* 0x000fc800000e0e02 */
[-C--:B------:R-:W-:Y:S02]  /*11f0*/  IMAD R2, R9, R28.reuse, RZ ;  /* 0x0000001c09027224 */ /* 0x080fe400078e02ff */
[----:B0-----:R-:W0:Y:S01]  /*1200*/  LDC R13, c[0x0][0x608] ;  /* 0x00018200ff0d7b82 */ /* 0x001e220000000800 */
[----:B------:R-:W-:-:S04]  /*1210*/  IMAD.WIDE.U32 R8, R11, R28, R18 ;  /* 0x0000001c0b087225 */ /* 0x000fc800078e0012 */
[----:B------:R-:W-:Y:S02]  /*1220*/  IMAD R11, R11, R29, R2 ;  /* 0x0000001d0b0b7224 */ /* 0x000fe400078e0202 */
[----:B------:R-:W-:Y:S01]  /*1230*/  IMAD.MOV.U32 R2, RZ, RZ, -0x1 ;  /* 0xffffffffff027424 */ /* 0x000fe200078e00ff */
[----:B------:R-:W3:Y:S01]  /*1240*/  LDC R31, c[0x0][0x658] ;  /* 0x00019600ff1f7b82 */ /* 0x000ee20000000800 */
[----:B------:R-:W-:Y:S01]  /*1250*/  IMAD.IADD R9, R9, 0x1, R11 ;  /* 0x0000000109097824 */ /* 0x000fe200078e020b */
[----:B-1----:R-:W-:-:S04]  /*1260*/  ISETP.NE.U32.AND P0, PT, R32, RZ, PT ;  /* 0x000000ff2000720c */ /* 0x002fc80003f05070 */
[----:B------:R-:W-:Y:S02]  /*1270*/  ISETP.NE.AND.EX P0, PT, R33, RZ, PT, P0 ;  /* 0x000000ff2100720c */ /* 0x000fe40003f05300 */
[----:B------:R-:W1:Y:S01]  /*1280*/  LDC R29, c[0x0][0x600] ;  /* 0x00018000ff1d7b82 */ /* 0x000e620000000800 */
[-CC-:B--2---:R-:W-:Y:S02]  /*1290*/  SHF.R.U64 R27, R8, R10.reuse, R9.reuse ;  /* 0x0000000a081b7219 */ /* 0x184fe40000001209 */
[----:B------:R-:W-:-:S05]  /*12a0*/  SHF.R.U32.HI R8, RZ, R10, R9 ;  /* 0x0000000aff087219 */ /* 0x000fca0000011609 */
[----:B------:R-:W2:Y:S01]  /*12b0*/  LDC R22, c[0x0][0x648] ;  /* 0x00019200ff167b82 */ /* 0x000ea20000000800 */
[-CC-:B0-----:R-:W-:Y:S02]  /*12c0*/  SHF.R.U64 R34, R27, R13.reuse, R8.reuse ;  /* 0x0000000d1b227219 */ /* 0x181fe40000001208 */
[----:B------:R-:W-:-:S05]  /*12d0*/  SHF.R.U32.HI R8, RZ, R13, R8 ;  /* 0x0000000dff087219 */ /* 0x000fca0000011608 */
[----:B------:R-:W0:Y:S01]  /*12e0*/  LDC R24, c[0x0][0x638] ;  /* 0x00018e00ff187b82 */ /* 0x000e220000000800 */
[-CC-:B---3--:R-:W-:Y:S02]  /*12f0*/  SHF.R.U64 R36, R34, R31.reuse, R8.reuse ;  /* 0x0000001f22247219 */ /* 0x188fe40000001208 */
[-C--:B------:R-:W-:Y:S02]  /*1300*/  SHF.L.U32 R2, R2, R31.reuse, RZ ;  /* 0x0000001f02027219 */ /* 0x080fe400000006ff */
[----:B------:R-:W-:Y:S01]  /*1310*/  SHF.R.U32.HI R9, RZ, R31, R8 ;  /* 0x0000001fff097219 */ /* 0x000fe20000011608 */
[----:B------:R-:W-:Y:S01]  /*1320*/  IMAD.MOV.U32 R8, RZ, RZ, R36 ;  /* 0x000000ffff087224 */ /* 0x000fe200078e0024 */
[----:B------:R-:W-:Y:S01]  /*1330*/  LOP3.LUT R15, RZ, R2, RZ, 0x33, !PT ;  /* 0x00000002ff0f7212 */ /* 0x000fe200078e33ff */
[----:B------:R-:W3:Y:S01]  /*1340*/  LDC R28, c[0x0][0x610] ;  /* 0x00018400ff1c7b82 */ /* 0x000ee20000000800 */
[----:B------:R-:W-:Y:S05]  /*1350*/  @!P0 BRA `(.L_x_15) ;  /* 0x0000000000288947 */ /* 0x000fea0003800000 */
[----:B------:R-:W4:Y:S02]  /*1360*/  LDC R13, c[0x0][0x64c] ;  /* 0x00019300ff0d7b82 */ /* 0x000f240000000800 */
[----:B----4-:R-:W-:-:S05]  /*1370*/  IADD3 R13, P0, R36, R13, RZ ;  /* 0x0000000d240d7210 */ /* 0x010fca0007f1e0ff */
        /* <DEDUP_REMOVED lines=8> */
.L_x_15:
[----:B--2---:R-:W-:Y:S01]  /*1400*/  SHF.R.U64 R7, R8, R22, R9 ;  /* 0x0000001608077219 */ /* 0x004fe20000001209 */
[----:B-1----:R-:W-:Y:S01]  /*1410*/  VIADD R8, R29, 0xffffffff ;  /* 0xffffffff1d087836 */ /* 0x002fe20000000000 */
[----:B------:R-:W-:Y:S01]  /*1420*/  SHF.L.U32 R2, R26, R31, RZ ;  /* 0x0000001f1a027219 */ /* 0x000fe200000006ff */
[----:B------:R-:W-:Y:S01]  /*1430*/  @P1 IMAD R21, R25, R20, R6 ;  /* 0x0000001419151224 */ /* 0x000fe200078e0206 */
[----:B------:R-:W-:Y:S01]  /*1440*/  LOP3.LUT R15, R34, R15, RZ, 0xc0, !PT ;  /* 0x0000000f220f7212 */ /* 0x000fe200078ec0ff */
[----:B------:R-:W-:Y:S01]  /*1450*/  IMAD.MOV R9, RZ, RZ, -R7 ;  /* 0x000000ffff097224 */ /* 0x000fe200078e0a07 */
[----:B------:R-:W-:-:S03]  /*1460*/  LOP3.LUT R8, R27, R8, RZ, 0xc0, !PT ;  /* 0x000000081b087212 */ /* 0x000fc600078ec0ff */
[----:B------:R-:W-:Y:S02]  /*1470*/  IMAD R6, R2, R7, R15 ;  /* 0x0000000702067224 */ /* 0x000fe400078e020f */
[----:B0-----:R-:W-:Y:S02]  /*1480*/  IMAD R2, R9, R24, R36 ;  /* 0x0000001809027224 */ /* 0x001fe400078e0224 */
[----:B---3--:R-:W-:Y:S02]  /*1490*/  IMAD R19, R6, R28, R21 ;  /* 0x0000001c06137224 */ /* 0x008fe400078e0215 */
[----:B------:R-:W-:Y:S02]  /*14a0*/  IMAD R2, R2, R29, R8 ;  /* 0x0000001d02027224 */ /* 0x000fe400078e0208 */
[----:B------:R-:W-:-:S03]  /*14b0*/  IMAD.MOV.U32 R6, RZ, RZ, 0x1 ;  /* 0x00000001ff067424 */ /* 0x000fc600078e00ff */
[----:B------:R-:W-:Y:S02]  /*14c0*/  SEL R22, R2, R19, !P1 ;  /* 0x0000001302167207 */ /* 0x000fe40004800000 */
[----:B------:R-:W-:Y:S01]  /*14d0*/  SEL R19, R19, R2, !P1 ;  /* 0x0000000213137207 */ /* 0x000fe20004800000 */
[----:B------:R-:W-:Y:S01]  /*14e0*/  IMAD.MOV.U32 R2, RZ, RZ, R30 ;  /* 0x000000ffff027224 */ /* 0x000fe200078e001e */
[----:B------:R-:W-:-:S07]  /*14f0*/  PRMT R8, R6, 0x7610, R8 ;  /* 0x0000761006087816 */ /* 0x000fce0000000008 */
.L_x_13:
[----:B------:R-:W-:Y:S05]  /*1500*/  @!P2 BRA `(.L_x_16) ;  /* 0x00000000000ca947 */ /* 0x000fea0003800000 */
[----:B------:R-:W-:Y:S01]  /*1510*/  UCGABAR_WAIT ;  /* 0x0000000000007dc7 */ /* 0x000fe20008000000 */
[----:B------:R-:W-:Y:S01]  /*1520*/  CCTL.IVALL ;  /* 0x00000000ff00798f */ /* 0x000fe20002000000 */
[----:B------:R-:W-:Y:S05]  /*1530*/  BRA `(.L_x_17) ;  /* 0x0000000000047947 */ /* 0x000fea0003800000 */
.L_x_16:
[----:B------:R-:W-:Y:S06]  /*1540*/  BAR.SYNC.DEFER_BLOCKING 0x0 ;  /* 0x0000000000007b1d */ /* 0x000fec0000010000 */
.L_x_17:
[----:B------:R-:W-:Y:S05]  /*1550*/  @!P4 BRA `(.L_x_18) ;  /* 0x00000038002cc947 */ /* 0x000fea0003800000 */
[----:B------:R-:W-:-:S13]  /*1560*/  ISETP.GT.U32.AND P0, PT, R35, 0x1, PT ;  /* 0x000000012300780c */ /* 0x000fda0003f04070 */
[----:B------:R-:W-:Y:S05]  /*1570*/  @P0 EXIT ;  /* 0x000000000000094d */ /* 0x000fea0003800000 */
.L_x_19:
[----:B------:R-:W-:-:S08]  /*1580*/  NOP ;  /* 0x0000000000007918 */ /* 0x000fd00000000000 */
[----:B------:R-:W1:Y:S02]  /*1590*/  USETMAXREG.TRY_ALLOC.CTAPOOL UP0, 0xe8 ;  /* 0x000000e8000079c8 */ /* 0x000e640008000600 */
[----:B-1----:R-:W-:-:S13]  /*15a0*/  PLOP3.LUT P0, PT, PT, PT, UP0, 0x80, 0x0 ;  /* 0x000000000000781c */ /* 0x002fda0003f0f008 */
[----:B------:R-:W-:Y:S05]  /*15b0*/  @!P0 BRA `(.L_x_19) ;  /* 0xfffffffc00f08947 */ /* 0x000fea000383ffff */
[----:B------:R-:W-:-:S13]  /*15c0*/  LOP3.LUT P0, RZ, R8, 0xff, RZ, 0xc0, !PT ;  /* 0x000000ff08ff7812 */ /* 0x000fda000780c0ff */
[----:B------:R-:W-:Y:S05]  /*15d0*/  @!P0 EXIT ;  /* 0x000000000000894d */ /* 0x000fea0003800000 */
[----:B------:R-:W1:Y:S01]  /*15e0*/  S2UR UR4, SR_CgaCtaId ;  /* 0x00000000000479c3 */ /* 0x000e620000008800 */
[----:B------:R-:W-:Y:S01]  /*15f0*/  VIADD R14, R14, 0xffffffff ;  /* 0xffffffff0e0e7836 */ /* 0x000fe20000000000 */
[CC--:B------:R-:W-:Y:S01]  /*1600*/  LEA.HI R4, R0.reuse, R3.reuse, RZ, 0x2 ;  /* 0x0000000300047211 */ /* 0x0c0fe200078f10ff */
[----:B------:R-:W-:Y:S01]  /*1610*/  UMOV UR41, 0x400 ;  /* 0x0000040000297882 */ /* 0x000fe20000000000 */
[----:B------:R-:W-:Y:S01]  /*1620*/  LEA.HI R0, R0, R3, RZ, 0x5 ;  /* 0x0000000300007211 */ /* 0x000fe200078f28ff */
[----:B------:R-:W-:Y:S01]  /*1630*/  UISETP.LT.AND UP0, UPT, UR40, 0x1, UPT ;  /* 0x000000012800788c */ /* 0x000fe2000bf01270 */
[----:B------:R-:W-:Y:S01]  /*1640*/  R2UR UR42, R14 ;  /* 0x000000000e2a72ca */ /* 0x000fe200000e0000 */
[----:B------:R-:W-:Y:S01]  /*1650*/  ULDC UR6, c[0x0][0x284] ;  /* 0x0000a10000067ab9 */ /* 0x000fe20000000800 */
[--C-:B------:R-:W-:Y:S01]  /*1660*/  SHF.R.S32.HI R60, RZ, 0x2, R4.reuse ;  /* 0x00000002ff3c7819 */ /* 0x100fe20000011404 */
[----:B------:R-:W-:Y:S01]  /*1670*/  USEL UR43, UR40, 0x1, UP0 ;  /* 0x00000001282b7887 */ /* 0x000fe20008000000 */
[----:B------:R-:W-:Y:S01]  /*1680*/  SHF.R.S32.HI R5, RZ, 0x1f, R4 ;  /* 0x0000001fff057819 */ /* 0x000fe20000011404 */
[----:B------:R-:W-:Y:S01]  /*1690*/  USHF.L.U32 UR46, UR40, 0x1, URZ ;  /* 0x00000001282e7899 */ /* 0x000fe2000800063f */
[----:B------:R-:W-:Y:S01]  /*16a0*/  LOP3.LUT R62, R4, 0xfffffffc, RZ, 0xc0, !PT ;  /* 0xfffffffc043e7812 */ /* 0x000fe200078ec0ff */
[----:B------:R-:W-:Y:S01]  /*16b0*/  UIADD3 UR43, -UR43, UR40, URZ ;  /* 0x000000282b2b7290 */ /* 0x000fe2000fffe13f */
[----:B------:R-:W-:-:S02]  /*16c0*/  LEA.HI R5, R5, R60, RZ, 0x3 ;  /* 0x0000003c05057211 */ /* 0x000fc400078f18ff */
[----:B------:R-:W-:Y:S01]  /*16d0*/  ISETP.NE.AND P0, PT, R14, RZ, PT ;  /* 0x000000ff0e00720c */ /* 0x000fe20003f05270 */
[----:B------:R-:W-:Y:S01]  /*16e0*/  IMAD.IADD R62, R3, 0x1, -R62 ;  /* 0x00000001033e7824 */ /* 0x000fe200078e0a3e */
[----:B------:R-:W-:Y:S01]  /*16f0*/  LOP3.LUT R5, R5, 0xfffffff8, RZ, 0xc0, !PT ;  /* 0xfffffff805057812 */ /* 0x000fe200078ec0ff */
[----:B------:R-:W-:Y:S01]  /*1700*/  USHF.L.U32 UR42, UR42, 0x3, URZ ;  /* 0x000000032a2a7899 */ /* 0x000fe2000800063f */
[----:B------:R-:W-:Y:S02]  /*1710*/  LOP3.LUT R72, R16, 0x1, RZ, 0xfc, !PT ;  /* 0x0000000110487812 */ /* 0x000fe400078efcff */
[----:B------:R-:W-:Y:S01]  /*1720*/  SEL R73, RZ, 0x1, P0 ;  /* 0x00000001ff497807 */ /* 0x000fe20000000000 */
[----:B------:R-:W-:Y:S01]  /*1730*/  IMAD.IADD R60, R60, 0x1, -R5 ;  /* 0x000000013c3c7824 */ /* 0x000fe200078e0a05 */
[----:B-1----:R-:W-:Y:S01]  /*1740*/  ULEA UR41, UR4, UR41, 0x18 ;  /* 0x0000002904297291 */ /* 0x002fe2000f8ec03f */
[----:B------:R-:W-:Y:S01]  /*1750*/  SHF.R.S32.HI R5, RZ, 0x5, R0 ;  /* 0x00000005ff057819 */ /* 0x000fe20000011400 */
[----:B------:R-:W-:-:S02]  /*1760*/  IMAD.U32 R64, RZ, RZ, UR42 ;  /* 0x0000002aff407e24 */ /* 0x000fc4000f8e00ff */
[----:B------:R-:W-:Y:S01]  /*1770*/  UIADD3 UR47, UR41, 0xf0, URZ ;  /* 0x000000f0292f7890 */ /* 0x000fe2000fffe03f */
[--C-:B------:R-:W-:Y:S01]  /*1780*/  SHF.R.S32.HI R61, RZ, 0x1f, R60.reuse ;  /* 0x0000001fff3d7819 */ /* 0x100fe2000001143c */
[----:B------:R-:W-:Y:S01]  /*1790*/  UIADD3 UR4, UR41, 0x200, URZ ;  /* 0x0000020029047890 */ /* 0x000fe2000fffe03f */
[C-C-:B------:R-:W-:Y:S01]  /*17a0*/  IMAD R67, R5.reuse, -0x10, -R60.reuse ;  /* 0xfffffff005437824 */ /* 0x140fe200078e0a3c */
[----:B------:R-:W-:Y:S01]  /*17b0*/  UIADD3 UR5, UR41, 0x1c200, URZ ;  /* 0x0001c20029057890 */ /* 0x000fe2000fffe03f */
[C---:B------:R-:W-:Y:S01]  /*17c0*/  LOP3.LUT R66, R64.reuse, 0x8, RZ, 0xc0, !PT ;  /* 0x0000000840427812 */ /* 0x040fe200078ec0ff */
[----:B------:R-:W-:Y:S01]  /*17d0*/  USHF.R.U32.HI UR4, URZ, 0x4, UR4 ;  /* 0x000000043f047899 */ /* 0x000fe20008011604 */
[----:B------:R-:W-:Y:S01]  /*17e0*/  IMAD.U32 R63, RZ, RZ, UR47 ;  /* 0x0000002fff3f7e24 */ /* 0x000fe2000f8e00ff */
[----:B------:R-:W-:Y:S01]  /*17f0*/  USHF.R.U32.HI UR5, URZ, 0x4, UR5 ;  /* 0x000000043f057899 */ /* 0x000fe20008011605 */
[----:B------:R-:W-:Y:S01]  /*1800*/  IMAD.WIDE R60, R5, 0x10, R60 ;  /* 0x00000010053c7825 */ /* 0x000fe200078e023c */
[----:B------:R-:W-:Y:S01]  /*1810*/  ULOP3.LUT UR4, UR4, 0x3fff, URZ, 0xc0, !UPT ;  /* 0x00003fff04047892 */ /* 0x000fe2000f8ec03f */
[----:B------:R-:W-:Y:S01]  /*1820*/  LOP3.LUT R64, R64, 0x8, RZ, 0xc, !PT ;  /* 0x0000000840407812 */ /* 0x000fe200078e0cff */
[----:B------:R-:W-:Y:S01]  /*1830*/  ULOP3.LUT UR5, UR5, 0x3fff, URZ, 0xc0, !UPT ;  /* 0x00003fff05057892 */ /* 0x000fe2000f8ec03f */
[----:B------:R-:W-:Y:S01]  /*1840*/  VIADD R65, R63, UR42 ;  /* 0x0000002a3f417c36 */ /* 0x000fe20008000000 */
[----:B------:R-:W-:Y:S01]  /*1850*/  LOP3.LUT R66, R66, 0x18, RZ, 0x3c, !PT ;  /* 0x0000001842427812 */ /* 0x000fe200078e3cff */
[----:B------:R-:W-:Y:S01]  /*1860*/  VIADD R67, R67, UR6 ;  /* 0x0000000643437c36 */ /* 0x000fe20008000000 */
[----:B------:R-:W-:-:S02]  /*1870*/  ULOP3.LUT UR44, UR4, 0x10000, URZ, 0xfc, !UPT ;  /* 0x00010000042c7892 */ /* 0x000fc4000f8efc3f */
[----:B------:R-:W-:-:S12]  /*1880*/  ULOP3.LUT UR45, UR5, 0x10000, URZ, 0xfc, !UPT ;  /* 0x00010000052d7892 */ /* 0x000fd8000f8efc3f */
.L_x_105:
[----:B------:R-:W-:Y:S01]  /*1890*/  SHF.L.U32 R0, R73, 0x1f, RZ ;  /* 0x0000001f49007819 */ /* 0x000fe200000006ff */
[----:B------:R-:W-:Y:S02]  /*18a0*/  ULDC UR4, c[0x0][0x28c] ;  /* 0x0000a30000047ab9 */ /* 0x000fe40000000800 */
[----:B------:R-:W-:Y:S01]  /*18b0*/  ISETP.LT.AND P1, PT, RZ, UR4, PT ;  /* 0x00000004ff007c0c */ /* 0x000fe2000bf21270 */
[----:B-1----:R-:W1:Y:S02]  /*18c0*/  SYNCS.PHASECHK.TRANS64.TRYWAIT P0, [R63+UR42], R0 ;  /* 0x000000003f0075a7 */ /* 0x002e64000800016a */
[----:B-1-34-:R-:W-:Y:S10]  /*18d0*/  @!P0 BRA `(.L_x_20) ;  /* 0x0000004800d08947 */ /* 0x01aff40003800000 */
.L_x_137:
[----:B------:R-:W-:Y:S05]  /*18e0*/  @P1 BRA `(.L_x_21) ;  /* 0x0000000000401947 */ /* 0x000fea0003800000 */
[----:B-1----:R-:W-:Y:S01]  /*18f0*/  MOV R0, 0x0 ;  /* 0x0000000000007802 */ /* 0x002fe20000000f00 */
[----:B------:R-:W-:Y:S01]  /*1900*/  ULDC.64 UR4, c[0x4][0x68] ;  /* 0x01001a0000047ab9 */ /* 0x000fe20000000a00 */
[----:B------:R-:W-:Y:S01]  /*1910*/  ULDC.64 UR6, c[0x4][0x8] ;  /* 0x0100020000067ab9 */ /* 0x000fe20000000a00 */
[----:B------:R-:W-:Y:S01]  /*1920*/  IMAD.U32 R4, RZ, RZ, UR4 ;  /* 0x00000004ff047e24 */ /* 0x000fe2000f8e00ff */
[----:B------:R1:W2:Y:S01]  /*1930*/  LDC.64 R14, c[0x4][R0] ;  /* 0x01000000000e7b82 */ /* 0x0002a20000000a00 */
[----:B------:R-:W-:Y:S01]  /*1940*/  IMAD.U32 R5, RZ, RZ, UR5 ;  /* 0x00000005ff057e24 */ /* 0x000fe2000f8e00ff */
[----:B------:R-:W-:Y:S01]  /*1950*/  ULDC.64 UR4, c[0x4][0x70] ;  /* 0x01001c0000047ab9 */ /* 0x000fe20000000a00 */
[----:B------:R-:W-:Y:S02]  /*1960*/  IMAD.U32 R10, RZ, RZ, UR6 ;  /* 0x00000006ff0a7e24 */ /* 0x000fe4000f8e00ff */
[----:B------:R-:W-:Y:S02]  /*1970*/  IMAD.U32 R6, RZ, RZ, UR4 ;  /* 0x00000004ff067e24 */ /* 0x000fe4000f8e00ff */
[----:B------:R-:W-:-:S02]  /*1980*/  IMAD.U32 R7, RZ, RZ, UR5 ;  /* 0x00000005ff077e24 */ /* 0x000fc4000f8e00ff */
[----:B------:R-:W-:Y:S02]  /*1990*/  IMAD.U32 R11, RZ, RZ, UR7 ;  /* 0x00000007ff0b7e24 */ /* 0x000fe4000f8e00ff */
[----:B------:R-:W-:Y:S02]  /*19a0*/  IMAD.MOV.U32 R8, RZ, RZ, 0x1e1 ;  /* 0x000001e1ff087424 */ /* 0x000fe400078e00ff */
[----:B0-----:R-:W-:Y:S02]  /*19b0*/  IMAD.MOV.U32 R12, RZ, RZ, 0x1 ;  /* 0x00000001ff0c7424 */ /* 0x001fe400078e00ff */
[----:B-1----:R-:W-:-:S07]  /*19c0*/  IMAD.MOV.U32 R13, RZ, RZ, RZ ;  /* 0x000000ffff0d7224 */ /* 0x002fce00078e00ff */
[----:B------:R-:W-:-:S07]  /*19d0*/  LEPC R20, `(.L_x_21) ;  /* 0x000000001014794e */ /* 0x000fce0000000000 */
[----:B--2--5:R-:W-:Y:S05]  /*19e0*/  CALL.ABS.NOINC R14 ;  /* 0x000000000e007343 */ /* 0x024fea0003c00000 */
.L_x_21:
[----:B------:R-:W-:-:S13]  /*19f0*/  ISETP.NE.AND P0, PT, R72, 0x3, PT ;  /* 0x000000034800780c */ /* 0x000fda0003f05270 */
[----:B------:R-:W-:Y:S05]  /*1a00*/  @!P0 BRA `(.L_x_22) ;  /* 0x0000000000048947 */ /* 0x000fea0003800000 */
[----:B------:R-:W-:Y:S01]  /*1a10*/  BPT.TRAP 0x1 ;  /* 0x000000040000795c */ /* 0x000fe20000300000 */
.L_x_22:
[----:B------:R-:W-:Y:S02]  /*1a20*/  IMAD.U32 R3, RZ, RZ, UR38 ;  /* 0x00000026ff037e24 */ /* 0x000fe4000f8e00ff */
[----:B-1----:R-:W-:-:S03]  /*1a30*/  IMAD.U32 R0, RZ, RZ, UR39 ;  /* 0x00000027ff007e24 */ /* 0x002fc6000f8e00ff */
[----:B------:R-:W-:Y:S02]  /*1a40*/  LEA R3, R3, UR41, 0x3 ;  /* 0x0000002903037c11 */ /* 0x000fe4000f8e18ff */
[----:B------:R-:W-:-:S04]  /*1a50*/  SHF.L.U32 R0, R0, 0x1f, RZ ;  /* 0x0000001f00007819 */ /* 0x000fc800000006ff */
[----:B------:R1:W2:Y:S01]  /*1a60*/  SYNCS.PHASECHK.TRANS64.TRYWAIT P1, [R3+URZ], R0 ;  /* 0x00000000030075a7 */ /* 0x0002a2000802017f */
[----:B------:R-:W-:Y:S05]  /*1a70*/  @!P0 BRA `(.L_x_23) ;  /* 0x0000000000048947 */ /* 0x000fea0003800000 */
[----:B------:R-:W-:Y:S01]  /*1a80*/  BPT.TRAP 0x1 ;  /* 0x000000040000795c */ /* 0x000fe20000300000 */
.L_x_23:
[----:B--2---:R-:W-:Y:S05]  /*1a90*/  @P1 BRA `(.L_x_24) ;  /* 0x0000000000081947 */ /* 0x004fea0003800000 */
[----:B------:R-:W2:Y:S02]  /*1aa0*/  SYNCS.PHASECHK.TRANS64.TRYWAIT P1, [R3+URZ], R0 ;  /* 0x00000000030075a7 */ /* 0x000ea4000802017f */
[----:B--2---:R-:W-:Y:S05]  /*1ab0*/  @!P1 BRA `(.L_x_25) ;  /* 0x00000048006c9947 */ /* 0x004fea0003800000 */
.L_x_24:
[----:B------:R-:W-:Y:S05]  /*1ac0*/  WARPSYNC.ALL ;  /* 0x0000000000007948 */ /* 0x000fea0003800000 */
[----:B------:R-:W-:Y:S01]  /*1ad0*/  ULEA UR8, UR38, UR44, 0x9 ;  /* 0x0000002c26087291 */ /* 0x000fe2000f8e483f */
[----:B------:R-:W-:Y:S01]  /*1ae0*/  WARPGROUP.ARRIVE ;  /* 0x00000000000079c5 */ /* 0x000fe20000000000 */
[----:B------:R-:W-:Y:S01]  /*1af0*/  ULEA UR9, UR38, UR45, 0x9 ;  /* 0x0000002d26097291 */ /* 0x000fe2000f8e483f */
[----:B-12---:R-:W-:Y:S01]  /*1b00*/  IMAD.U32 R0, RZ, RZ, UR43 ;  /* 0x0000002bff007e24 */ /* 0x006fe2000f8e00ff */
[----:B------:R-:W-:Y:S01]  /*1b10*/  UMOV UR5, 0x40000040 ;  /* 0x4000004000057882 */ /* 0x000fe20000000000 */
[----:B------:R-:W-:-:S02]  /*1b20*/  UMOV UR7, 0x40000040 ;  /* 0x4000004000077882 */ /* 0x000fc40000000000 */
[----:B------:R-:W-:Y:S01]  /*1b30*/  UMOV UR4, UR8 ;  /* 0x0000000800047c82 */ /* 0x000fe20008000000 */
[----:B------:R-:W-:Y:S01]  /*1b40*/  ISETP.GE.AND P1, PT, R0, 0x1, PT ;  /* 0x000000010000780c */ /* 0x000fe20003f26270 */
[----:B------:R-:W-:Y:S02]  /*1b50*/  UMOV UR6, UR9 ;  /* 0x0000000900067c82 */ /* 0x000fe40008000000 */
[----:B------:R-:W-:Y:S01]  /*1b60*/  HGMMA.64x64x16.F32 R24, gdesc[UR4], RZ, !UPT, gsb0 ;  /* 0x00e00000041879f0 */ /* 0x000fe2000c0008ff */
[----:B------:R-:W-:Y:S02]  /*1b70*/  UIADD3 UR4, UR8, 0x2, URZ ;  /* 0x0000000208047890 */ /* 0x000fe4000fffe03f */
[----:B------:R-:W-:Y:S01]  /*1b80*/  UIADD3 UR6, UR9, 0x2, URZ ;  /* 0x0000000209067890 */ /* 0x000fe2000fffe03f */
[----:B------:R-:W-:Y:S01]  /*1b90*/  UMOV UR5, 0x40000040 ;  /* 0x4000004000057882 */ /* 0x000fe20000000000 */
[----:B------:R-:W-:Y:S01]  /*1ba0*/  UMOV UR7, 0x40000040 ;  /* 0x4000004000077882 */ /* 0x000fe20000000000 */
[----:B------:R-:W-:-:S02]  /*1bb0*/  WARPGROUP.DEPBAR.LE gsb0, 0x0 ;  /* 0x00008000000079c5 */ /* 0x000fc40000010000 */
[----:B------:R-:W-:-:S06]  /*1bc0*/  WARPGROUP.ARRIVE ;  /* 0x00000000000079c5 */ /* 0x000fcc0000000000 */
[----:B------:R-:W-:Y:S01]  /*1bd0*/  HGMMA.64x64x16.F32 R24, gdesc[UR4], R24, gsb0 ;  /* 0x00e00000041879f0 */ /* 0x000fe20008000818 */
[----:B------:R-:W-:Y:S02]  /*1be0*/  UIADD3 UR4, UR8, 0x4, URZ ;  /* 0x0000000408047890 */ /* 0x000fe4000fffe03f */
[----:B------:R-:W-:Y:S01]  /*1bf0*/  UIADD3 UR6, UR9, 0x4, URZ ;  /* 0x0000000409067890 */ /* 0x000fe2000fffe03f */
[----:B------:R-:W-:Y:S01]  /*1c00*/  UMOV UR5, 0x40000040 ;  /* 0x4000004000057882 */ /* 0x000fe20000000000 */
[----:B------:R-:W-:Y:S01]  /*1c10*/  UMOV UR7, 0x40000040 ;  /* 0x4000004000077882 */ /* 0x000fe20000000000 */
[----:B------:R-:W-:Y:S02]  /*1c20*/  WARPGROUP.DEPBAR.LE gsb0, 0x0 ;  /* 0x00008000000079c5 */ /* 0x000fe40000010000 */
        /* <DEDUP_REMOVED lines=8> */
[----:B------:R-:W-:Y:S03]  /*1cb0*/  HGMMA.64x64x16.F32 R24, gdesc[UR4], R24, gsb0 ;  /* 0x00e00000041879f0 */ /* 0x000fe60008000818 */
[----:B------:R-:W-:Y:S02]  /*1cc0*/  WARPGROUP.DEPBAR.LE gsb0, 0x0 ;  /* 0x00008000000079c5 */ /* 0x000fe40000010000 */
[----:B------:R-:W-:Y:S05]  /*1cd0*/  @!P1 BRA `(.L_x_26) ;  /* 0x0000000400149947 */ /* 0x000fea0003800000 */
[----:B------:R-:W-:Y:S01]  /*1ce0*/  UIADD3 UR4, UR38, 0x1, URZ ;  /* 0x0000000126047890 */ /* 0x000fe2000fffe03f */
[----:B------:R-:W-:Y:S02]  /*1cf0*/  IMAD.U32 R0, RZ, RZ, UR43 ;  /* 0x0000002bff007e24 */ /* 0x000fe4000f8e00ff */
[----:B------:R-:W-:Y:S01]  /*1d00*/  IMAD.U32 R3, RZ, RZ, UR38 ;  /* 0x00000026ff037e24 */ /* 0x000fe2000f8e00ff */
[----:B------:R-:W-:-:S04]  /*1d10*/  UISETP.NE.AND UP0, UPT, UR4, 0xe, UPT ;  /* 0x0000000e0400788c */ /* 0x000fc8000bf05270 */
[----:B------:R-:W-:Y:S02]  /*1d20*/  USEL UR5, URZ, 0x1, UP0 ;  /* 0x000000013f057887 */ /* 0x000fe40008000000 */
[----:B------:R-:W-:Y:S02]  /*1d30*/  USEL UR8, UR4, URZ, UP0 ;  /* 0x0000003f04087287 */ /* 0x000fe40008000000 */
[----:B------:R-:W-:-:S06]  /*1d40*/  ULOP3.LUT UR5, UR39, UR5, URZ, 0x3c, !UPT ;  /* 0x0000000527057292 */ /* 0x000fcc000f8e3c3f */
[----:B------:R-:W-:-:S07]  /*1d50*/  IMAD.U32 R6, RZ, RZ, UR5 ;  /* 0x00000005ff067e24 */ /* 0x000fce000f8e00ff */
.L_x_33:
[----:B------:R-:W-:Y:S05]  /*1d60*/  @!P0 BRA `(.L_x_27) ;  /* 0x0000000000048947 */ /* 0x000fea0003800000 */
[----:B------:R-:W-:Y:S01]  /*1d70*/  BPT.TRAP 0x1 ;  /* 0x000000040000795c */ /* 0x000fe20000300000 */
.L_x_27:
[----:B------:R-:W-:Y:S01]  /*1d80*/  ULEA UR4, UR8, UR41, 0x3 ;  /* 0x0000002908047291 */ /* 0x000fe2000f8e183f */
[----:B------:R-:W-:-:S08]  /*1d90*/  SHF.L.U32 R4, R6, 0x1f, RZ ;  /* 0x0000001f06047819 */ /* 0x000fd000000006ff */
[----:B------:R1:W2:Y:S01]  /*1da0*/  SYNCS.PHASECHK.TRANS64.TRYWAIT P1, [UR4], R4 ;  /* 0x00000004ff0075a7 */ /* 0x0002a20008020144 */
[----:B------:R-:W-:Y:S05]  /*1db0*/  @!P0 BRA `(.L_x_28) ;  /* 0x0000000000048947 */ /* 0x000fea0003800000 */
[----:B------:R-:W-:Y:S01]  /*1dc0*/  BPT.TRAP 0x1 ;  /* 0x000000040000795c */ /* 0x000fe20000300000 */
.L_x_28:
[----:B--2---:R-:W-:Y:S05]  /*1dd0*/  @P1 BRA `(.L_x_29) ;  /* 0x0000000000081947 */ /* 0x004fea0003800000 */
[----:B------:R-:W2:Y:S02]  /*1de0*/  SYNCS.PHASECHK.TRANS64.TRYWAIT P1, [UR4], R4 ;  /* 0x00000004ff0075a7 */ /* 0x000ea40008020144 */
[----:B--2---:R-:W-:Y:S05]  /*1df0*/  @!P1 BRA `(.L_x_30) ;  /* 0x0000004400b09947 */ /* 0x004fea0003800000 */
.L_x_29:
[----:B------:R-:W-:Y:S01]  /*1e00*/  ULEA UR9, UR8, UR44, 0x9 ;  /* 0x0000002c08097291 */ /* 0x000fe2000f8e483f */
[----:B------:R-:W-:Y:S01]  /*1e10*/  WARPGROUP.ARRIVE ;  /* 0x00000000000079c5 */ /* 0x000fe20000000000 */
[----:B------:R-:W-:Y:S01]  /*1e20*/  ULEA UR10, UR8, UR45, 0x9 ;  /* 0x0000002d080a7291 */ /* 0x000fe2000f8e483f */
[----:B------:R-:W-:Y:S01]  /*1e30*/  UMOV UR5, 0x40000040 ;  /* 0x4000004000057882 */ /* 0x000fe20000000000 */
[----:B------:R-:W-:-:S03]  /*1e40*/  UMOV UR7, 0x40000040 ;  /* 0x4000004000077882 */ /* 0x000fc60000000000 */
[----:B------:R-:W-:Y:S02]  /*1e50*/  UMOV UR4, UR9 ;  /* 0x0000000900047c82 */ /* 0x000fe40008000000 */
[----:B------:R-:W-:Y:S02]  /*1e60*/  UMOV UR6, UR10 ;  /* 0x0000000a00067c82 */ /* 0x000fe40008000000 */
[----:B------:R-:W-:Y:S01]  /*1e70*/  HGMMA.64x64x16.F32 R24, gdesc[UR4], R24, gsb0 ;  /* 0x00e00000041879f0 */ /* 0x000fe20008000818 */
        /* <DEDUP_REMOVED lines=23> */
[----:B------:R-:W-:Y:S01]  /*1ff0*/  BPT.TRAP 0x1 ;  /* 0x000000040000795c */ /* 0x000fe20000300000 */
.L_x_31:
[----:B------:R-:W-:-:S13]  /*2000*/  ISETP.NE.AND P1, PT, R57, RZ, PT ;  /* 0x000000ff3900720c */ /* 0x000fda0003f25270 */
[----:B-12---:R-:W-:-:S05]  /*2010*/  @P1 LEA R4, R3, UR41, 0x3 ;  /* 0x0000002903041c11 */ /* 0x006fca000f8e18ff */
[----:B------:R-:W-:-:S05]  /*2020*/  @P1 VIADD R5, R4, 0x70 ;  /* 0x0000007004051836 */ /* 0x000fca0000000000 */
[----:B------:R-:W-:-:S04]  /*2030*/  @P1 PRMT R5, R56, 0x654, R5 ;  /* 0x0000065438051816 */ /* 0x000fc80000000005 */
[----:B------:R1:W-:Y:S01]  /*2040*/  @P1 SYNCS.ARRIVE.TRANS64.RED.A1T0 RZ, [R5+URZ], RZ ;  /* 0x000000ff05ff19a7 */ /* 0x0003e2000810043f */
[----:B------:R-:W-:-:S13]  /*2050*/  ISETP.GT.U32.AND P1, PT, R16, 0x1, PT ;  /* 0x000000011000780c */ /* 0x000fda0003f24070 */
[----:B-1----:R-:W-:Y:S05]  /*2060*/  @P1 BRA `(.L_x_32) ;  /* 0x0000000000041947 */ /* 0x002fea0003800000 */
[----:B------:R-:W-:Y:S01]  /*2070*/  BPT.TRAP 0x1 ;  /* 0x000000040000795c */ /* 0x000fe20000300000 */
.L_x_32:
[----:B------:R-:W-:Y:S01]  /*2080*/  UIADD3 UR8, UR8, 0x1, URZ ;  /* 0x0000000108087890 */ /* 0x000fe2000fffe03f */
[C---:B------:R-:W-:Y:S01]  /*2090*/  ISETP.GT.AND P2, PT, R0.reuse, 0x1, PT ;  /* 0x000000010000780c */ /* 0x040fe20003f44270 */
[----:B------:R-:W-:Y:S02]  /*20a0*/  VIADD R3, R3, 0x1 ;  /* 0x0000000103037836 */ /* 0x000fe40000000000 */
[----:B------:R-:W-:Y:S01]  /*20b0*/  UISETP.NE.AND UP0, UPT, UR8, 0xe, UPT ;  /* 0x0000000e0800788c */ /* 0x000fe2000bf05270 */
[----:B------:R-:W-:Y:S02]  /*20c0*/  VIADD R0, R0, 0xffffffff ;  /* 0xffffffff00007836 */ /* 0x000fe40000000000 */
[C---:B------:R-:W-:Y:S01]  /*20d0*/  ISETP.NE.AND P1, PT, R3.reuse, 0xe, PT ;  /* 0x0000000e0300780c */ /* 0x040fe20003f25270 */
[----:B------:R-:W-:Y:S02]  /*20e0*/  USEL UR4, URZ, 0x1, UP0 ;  /* 0x000000013f047887 */ /* 0x000fe40008000000 */
[----:B------:R-:W-:Y:S01]  /*20f0*/  USEL UR8, UR8, URZ, UP0 ;  /* 0x0000003f08087287 */ /* 0x000fe20008000000 */
[----:B------:R-:W-:-:S03]  /*2100*/  SEL R3, R3, RZ, P1 ;  /* 0x000000ff03037207 */ /* 0x000fc60000800000 */
[----:B------:R-:W-:Y:S01]  /*2110*/  LOP3.LUT R6, R6, UR4, RZ, 0x3c, !PT ;  /* 0x0000000406067c12 */ /* 0x000fe2000f8e3cff */
[----:B------:R-:W-:Y:S07]  /*2120*/  @P2 BRA `(.L_x_33) ;  /* 0xfffffffc000c2947 */ /* 0x000fee000383ffff */
.L_x_26:
[----:B------:R-:W1:Y:S01]  /*2130*/  LDC R0, c[0x0][0x28c] ;  /* 0x0000a300ff007b82 */ /* 0x000e620000000800 */
[----:B------:R2:W-:Y:S01]  /*2140*/  SYNCS.ARRIVE.TRANS64.A1T0 RZ, [R64+UR47], RZ ;  /* 0x000000ff40ff79a7 */ /* 0x0005e2000810002f */
[----:B-1----:R-:W-:-:S13]  /*2150*/  ISETP.GE.AND P1, PT, R0, 0x1, PT ;  /* 0x000000010000780c */ /* 0x002fda0003f26270 */
[----:B--2---:R-:W-:Y:S05]  /*2160*/  @!P1 BRA `(.L_x_34) ;  /* 0x00000000004c9947 */ /* 0x004fea0003800000 */
[----:B------:R-:W-:Y:S05]  /*2170*/  @!P0 BRA `(.L_x_35) ;  /* 0x0000000000048947 */ /* 0x000fea0003800000 */
[----:B------:R-:W-:Y:S01]  /*2180*/  BPT.TRAP 0x1 ;  /* 0x000000040000795c */ /* 0x000fe20000300000 */
.L_x_35:
[----:B------:R-:W-:Y:S01]  /*2190*/  ISETP.NE.AND P0, PT, R57, RZ, PT ;  /* 0x000000ff3900720c */ /* 0x000fe20003f05270 */
[----:B------:R-:W-:Y:S01]  /*21a0*/  BSSY B0, `(.L_x_36) ;  /* 0x000000d000007945 */ /* 0x000fe20003800000 */
[----:B------:R-:W-:-:S11]  /*21b0*/  ISETP.GT.U32.AND P1, PT, R16, 0x1, PT ;  /* 0x000000011000780c */ /* 0x000fd60003f24070 */
[----:B------:R-:W-:Y:S05]  /*21c0*/  @!P0 BRA `(.L_x_37) ;  /* 0x0000000000288947 */ /* 0x000fea0003800000 */
[----:B------:R-:W-:-:S04]  /*21d0*/  UIADD3 UR6, UR43, UR38, URZ ;  /* 0x000000262b067290 */ /* 0x000fc8000fffe03f */
[----:B------:R-:W-:-:S04]  /*21e0*/  USHF.R.U32.HI UR4, URZ, 0x1, UR6 ;  /* 0x000000013f047899 */ /* 0x000fc80008011606 */
[----:B------:R-:W-:-:S04]  /*21f0*/  UIMAD.WIDE.U32 UR4, UR4, -0x6db6db6d, URZ ;  /* 0x92492493040478a5 */ /* 0x000fc8000f8e003f */
[----:B------:R-:W-:-:S04]  /*2200*/  USHF.R.U32.HI UR4, URZ, 0x2, UR5 ;  /* 0x000000023f047899 */ /* 0x000fc80008011605 */
[----:B------:R-:W-:-:S04]  /*2210*/  UIMAD UR6, UR4, -0xe, UR6 ;  /* 0xfffffff2040678a4 */ /* 0x000fc8000f8e0206 */
[----:B------:R-:W-:-:S04]  /*2220*/  ULEA UR6, UR6, UR41, 0x3 ;  /* 0x0000002906067291 */ /* 0x000fc8000f8e183f */
[----:B------:R-:W-:-:S06]  /*2230*/  UIADD3 UR6, UR6, 0x70, URZ ;  /* 0x0000007006067890 */ /* 0x000fcc000fffe03f */
[----:B------:R-:W-:-:S05]  /*2240*/  IMAD.U32 R3, RZ, RZ, UR6 ;  /* 0x00000006ff037e24 */ /* 0x000fca000f8e00ff */
[----:B------:R-:W-:-:S04]  /*2250*/  PRMT R0, R56, 0x654, R3 ;  /* 0x0000065438007816 */ /* 0x000fc80000000003 */
[----:B------:R1:W-:Y:S03]  /*2260*/  SYNCS.ARRIVE.TRANS64.RED.A1T0 RZ, [R0+URZ], RZ ;  /* 0x000000ff00ff79a7 */ /* 0x0003e6000810043f */
.L_x_37:
[----:B------:R-:W-:Y:S05]  /*2270*/  BSYNC B0 ;  /* 0x0000000000007941 */ /* 0x000fea0003800000 */
.L_x_36:
[----:B------:R-:W-:Y:S05]  /*2280*/  @P1 BRA `(.L_x_34) ;  /* 0x0000000000041947 */ /* 0x000fea0003800000 */
[----:B------:R-:W-:Y:S01]  /*2290*/  BPT.TRAP 0x1 ;  /* 0x000000040000795c */ /* 0x000fe20000300000 */
.L_x_34:
[----:B-1----:R-:W-:Y:S01]  /*22a0*/  SHF.L.U32 R0, R73, 0x1f, RZ ;  /* 0x0000001f49007819 */ /* 0x002fe200000006ff */
[----:B------:R-:W-:Y:S01]  /*22b0*/  UIADD3 UR38, UR46, UR38, URZ ;  /* 0x000000262e267290 */ /* 0x000fe2000fffe03f */
[----:B------:R-:W1:Y:S01]  /*22c0*/  LDC R7, c[0x0][0x288] ;  /* 0x0000a200ff077b82 */ /* 0x000e620000000800 */
[----:B------:R-:W-:Y:S01]  /*22d0*/  UISETP.GE.U32.AND UP1, UPT, UR46, 0xe, UPT ;  /* 0x0000000e2e00788c */ /* 0x000fe2000bf26070 */
[----:B------:R-:W-:Y:S01]  /*22e0*/  IMAD.SHL.U32 R8, R62, 0x2, RZ ;  /* 0x000000023e087824 */ /* 0x000fe200078e00ff */
[----:B------:R-:W-:Y:S02]  /*22f0*/  UISETP.GT.U32.AND UP0, UPT, UR38, 0xd, UPT ;  /* 0x0000000d2600788c */ /* 0x000fe4000bf04070 */
[----:B------:R-:W-:Y:S02]  /*2300*/  USHF.R.U32.HI UR4, URZ, 0x1, UR38 ;  /* 0x000000013f047899 */ /* 0x000fe40008011626 */
[----:B------:R-:W-:Y:S01]  /*2310*/  UISETP.LT.U32.AND UP0, UPT, UR46, 0xe, UP0 ;  /* 0x0000000e2e00788c */ /* 0x000fe20008701070 */
[----:B------:R-:W2:Y:S01]  /*2320*/  SYNCS.PHASECHK.TRANS64.TRYWAIT P0, [R63+UR42+0x10], R0 ;  /* 0x000010003f0075a7 */ /* 0x000ea2000800016a */
[----:B------:R-:W-:Y:S01]  /*2330*/  UIMAD.WIDE.U32 UR4, UR4, -0x6db6db6d, URZ ;  /* 0x92492493040478a5 */ /* 0x000fe2000f8e003f */
[----:B------:R-:W-:Y:S01]  /*2340*/  SHF.R.S32.HI R9, RZ, 0x1f, R8 ;  /* 0x0000001fff097819 */ /* 0x000fe20000011408 */
[----:B------:R-:W-:-:S02]  /*2350*/  USEL UR6, URZ, 0x1, !UP0 ;  /* 0x000000013f067887 */ /* 0x000fc4000c000000 */
[----:B------:R-:W-:Y:S02]  /*2360*/  USHF.R.U32.HI UR4, URZ, 0x2, UR5 ;  /* 0x000000023f047899 */ /* 0x000fe40008011605 */
[----:B------:R-:W-:Y:S02]  /*2370*/  ULOP3.LUT UR39, UR39, UR6, URZ, 0x3c, !UPT ;  /* 0x0000000627277292 */ /* 0x000fe4000f8e3c3f */
[----:B------:R-:W-:Y:S02]  /*2380*/  UIMAD UR38, UR4, -0xe, UR38 ;  /* 0xfffffff2042678a4 */ /* 0x000fe4000f8e0226 */
[----:B------:R-:W-:Y:S01]  /*2390*/  @UP1 ULOP3.LUT UR39, UR39, 0x1, UR4, 0x78, !UPT ;  /* 0x0000000127271892 */ /* 0x000fe2000f8e7804 */
[----:B-12---:R-:W-:Y:S11]  /*23a0*/  @!P0 BRA `(.L_x_38) ;  /* 0x00000040005c8947 */ /* 0x006ff60003800000 */
.L_x_138:
[----:B-1----:R-:W-:Y:S01]  /*23b0*/  IMAD.SHL.U32 R0, R19, 0x40, RZ ;  /* 0x0000004013007824 */ /* 0x002fe200078e00ff */
[----:B------:R-:W-:Y:S01]  /*23c0*/  ULDC UR6, c[0x0][0x284] ;  /* 0x0000a10000067ab9 */ /* 0x000fe20000000800 */
[----:B------:R-:W-:Y:S01]  /*23d0*/  IMAD.SHL.U32 R14, R22, 0x40, RZ ;  /* 0x00000040160e7824 */ /* 0x000fe200078e00ff */
[----:B------:R-:W-:Y:S01]  /*23e0*/  SHF.R.S32.HI R11, RZ, 0x1f, R2 ;  /* 0x0000001fff0b7819 */ /* 0x000fe20000011402 */
[----:B------:R-:W-:Y:S01]  /*23f0*/  ULDC.64 UR4, c[0x0][0x5d0] ;  /* 0x0001740000047ab9 */ /* 0x000fe20000000a00 */
[----:B------:R-:W-:Y:S01]  /*2400*/  ISETP.GE.AND P0, PT, R0, UR6, PT ;  /* 0x0000000600007c0c */ /* 0x000fe2000bf06270 */
[----:B------:R-:W-:Y:S01]  /*2410*/  IMAD.WIDE.U32 R4, R2, UR4, R8 ;  /* 0x0000000402047c25 */ /* 0x000fe2000f8e0008 */
[----:B------:R-:W-:Y:S02]  /*2420*/  SHF.R.S32.HI R15, RZ, 0x1f, R14 ;  /* 0x0000001fff0f7819 */ /* 0x000fe4000001140e */
[C---:B------:R-:W-:Y:S01]  /*2430*/  ISETP.GE.OR P0, PT, R14.reuse, R7, P0 ;  /* 0x000000070e00720c */ /* 0x040fe20000706670 */
[----:B------:R-:W-:Y:S01]  /*2440*/  IMAD R3, R11, UR4, RZ ;  /* 0x000000040b037c24 */ /* 0x000fe2000f8e02ff */
[----:B------:R-:W-:-:S03]  /*2450*/  IADD3 R4, P1, R14, R4, RZ ;  /* 0x000000040e047210 */ /* 0x000fc60007f3e0ff */
[----:B------:R-:W-:-:S05]  /*2460*/  IMAD R3, R2, UR5, R3 ;  /* 0x0000000502037c24 */ /* 0x000fca000f8e0203 */
[----:B------:R-:W-:-:S03]  /*2470*/  IADD3.X R5, R15, R5, R3, P1, !PT ;  /* 0x000000050f057210 */ /* 0x000fc60000ffe403 */
[----:B------:R-:W-:Y:S05]  /*2480*/  @P0 BRA `(.L_x_39) ;  /* 0x0000002000b00947 */ /* 0x000fea0003800000 */
[----:B------:R-:W1:Y:S01]  /*2490*/  LDC.64 R76, c[0x0][0x5c8] ;  /* 0x00017200ff4c7b82 */ /* 0x000e620000000a00 */
[----:B-----5:R-:W-:Y:S01]  /*24a0*/  FSETP.NEU.AND P0, PT, R59, RZ, PT ;  /* 0x000000ff3b00720b */ /* 0x020fe20003f0d000 */
[----:B------:R-:W-:Y:S01]  /*24b0*/  IMAD R3, R62, -0x2, R7 ;  /* 0xfffffffe3e037824 */ /* 0x000fe200078e0207 */
[----:B------:R-:W-:Y:S01]  /*24c0*/  BSSY B0, `(.L_x_39) ;  /* 0x0000228000007945 */ /* 0x000fe20003800000 */
[----:B------:R-:W-:-:S04]  /*24d0*/  IMAD.WIDE R68, R19, 0x40, R60 ;  /* 0x0000004013447825 */ /* 0x000fc800078e023c */
[----:B------:R-:W-:Y:S02]  /*24e0*/  IMAD.IADD R3, R3, 0x1, -R14 ;  /* 0x0000000103037824 */ /* 0x000fe400078e0a0e */
[----:B------:R-:W-:-:S03]  /*24f0*/  IMAD.IADD R0, R67, 0x1, -R0 ;  /* 0x0000000143007824 */ /* 0x000fc600078e0a00 */
[----:B------:R-:W-:-:S04]  /*2500*/  ISETP.GT.AND P2, PT, R3, RZ, PT ;  /* 0x000000ff0300720c */ /* 0x000fc80003f44270 */
[----:B------:R-:W-:Y:S01]  /*2510*/  ISETP.GT.AND P1, PT, R0, RZ, P2 ;  /* 0x000000ff0000720c */ /* 0x000fe20001724270 */
[-C--:B-1----:R-:W-:Y:S02]  /*2520*/  IMAD R6, R69, R76.reuse, RZ ;  /* 0x0000004c45067224 */ /* 0x082fe400078e02ff */
[----:B------:R-:W-:-:S04]  /*2530*/  IMAD.WIDE.U32 R70, R68, R76, R4 ;  /* 0x0000004c44467225 */ /* 0x000fc800078e0004 */
[----:B------:R-:W-:-:S04]  /*2540*/  IMAD R5, R68, R77, R6 ;  /* 0x0000004d44057224 */ /* 0x000fc800078e0206 */
[----:B------:R-:W-:Y:S01]  /*2550*/  IMAD.IADD R7, R71, 0x1, R5 ;  /* 0x0000000147077824 */ /* 0x000fe200078e0205 */
[----:B------:R-:W-:Y:S06]  /*2560*/  @!P0 BRA `(.L_x_40) ;  /* 0x0000001400e48947 */ /* 0x000fec0003800000 */
[----:B------:R-:W1:Y:S01]  /*2570*/  LDC.64 R74, c[0x0][0x5b8] ;  /* 0x00016e00ff4a7b82 */ /* 0x000e620000000a00 */
[----:B------:R-:W-:-:S07]  /*2580*/  ULDC.64 UR4, c[0x0][0x5c0] ;  /* 0x0001700000047ab9 */ /* 0x000fce0000000a00 */
[----:B------:R-:W2:Y:S08]  /*2590*/  LDC.64 R78, c[0x0][0x5b0] ;  /* 0x00016c00ff4e7b82 */ /* 0x000eb00000000a00 */
[----:B------:R-:W0:Y:S01]  /*25a0*/  LDC.64 R80, c[0x0][0x5a8] ;  /* 0x00016a00ff507b82 */ /* 0x000e220000000a00 */
[-C--:B-1----:R-:W-:Y:S02]  /*25b0*/  IMAD R6, R11, R74.reuse, RZ ;  /* 0x0000004a0b067224 */ /* 0x082fe400078e02ff */
[----:B------:R-:W-:-:S04]  /*25c0*/  IMAD.WIDE.U32 R4, R2, R74, R8 ;  /* 0x0000004a02047225 */ /* 0x000fc800078e0008 */
[----:B------:R-:W-:Y:S01]  /*25d0*/  IMAD R71, R2, R75, R6 ;  /* 0x0000004b02477224 */ /* 0x000fe200078e0206 */
[----:B------:R-:W-:Y:S01]  /*25e0*/  IADD3 R10, P0, R14, R4, RZ ;  /* 0x000000040e0a7210 */ /* 0x000fe20007f1e0ff */
[----:B--2---:R-:W-:-:S03]  /*25f0*/  IMAD R4, R69, R78, RZ ;  /* 0x0000004e45047224 */ /* 0x004fc600078e02ff */
[----:B------:R-:W-:Y:S01]  /*2600*/  IADD3.X R11, R15, R5, R71, P0, !PT ;  /* 0x000000050f0b7210 */ /* 0x000fe200007fe447 */
[C---:B------:R-:W-:Y:S02]  /*2610*/  IMAD R75, R68.reuse, R79, R4 ;  /* 0x0000004f444b7224 */ /* 0x040fe400078e0204 */
[----:B------:R-:W-:-:S04]  /*2620*/  IMAD.WIDE.U32 R4, R68, R78, R10 ;  /* 0x0000004e44047225 */ /* 0x000fc800078e000a */
[----:B------:R-:W-:Y:S01]  /*2630*/  IMAD.IADD R5, R5, 0x1, R75 ;  /* 0x0000000105057824 */ /* 0x000fe200078e024b */
[----:B0-----:R-:W-:-:S04]  /*2640*/  LEA R12, P0, R4, R80, 0x1 ;  /* 0x00000050040c7211 */ /* 0x001fc800078008ff */
[----:B------:R-:W-:-:S05]  /*2650*/  LEA.HI.X R13, R4, R81, R5, 0x1, P0 ;  /* 0x00000051040d7211 */ /* 0x000fca00000f0c05 */
[----:B------:R-:W2:Y:S01]  /*2660*/  @P1 LDG.E.LTC128B.U16 R19, desc[UR36][R12.64] ;  /* 0x000000240c131981 */ /* 0x000ea2000c1e1520 */
[----:B------:R-:W-:Y:S01]  /*2670*/  IMAD.WIDE.U32 R4, R68, R78, R14 ;  /* 0x0000004e44047225 */ /* 0x000fe200078e000e */
[----:B------:R-:W-:Y:S02]  /*2680*/  BSSY B1, `(.L_x_41) ;  /* 0x0000015000017945 */ /* 0x000fe40003800000 */
[----:B------:R-:W-:-:S04]  /*2690*/  IADD3 R20, P0, R8, R4, RZ ;  /* 0x0000000408147210 */ /* 0x000fc80007f1e0ff */
[----:B------:R-:W-:Y:S02]  /*26a0*/  IADD3.X R21, R9, R75, R5, P0, !PT ;  /* 0x0000004b09157210 */ /* 0x000fe400007fe405 */
[----:B------:R-:W-:Y:S01]  /*26b0*/  LEA R6, P0, R70, UR4, 0x1 ;  /* 0x0000000446067c11 */ /* 0x000fe2000f8008ff */
[----:B------:R-:W-:-:S03]  /*26c0*/  IMAD.WIDE.U32 R20, R2, R74, R20 ;  /* 0x0000004a02147225 */ /* 0x000fc600078e0014 */
[----:B------:R-:W-:Y:S02]  /*26d0*/  LEA.HI.X R7, R70, UR5, R7, 0x1, P0 ;  /* 0x0000000546077c11 */ /* 0x000fe400080f0c07 */
[----:B------:R-:W-:-:S04]  /*26e0*/  ISETP.GT.AND P0, PT, R3, 0x1, PT ;  /* 0x000000010300780c */ /* 0x000fc80003f04270 */
[----:B------:R-:W-:Y:S01]  /*26f0*/  ISETP.GT.AND P3, PT, R0, RZ, P0 ;  /* 0x000000ff0000720c */ /* 0x000fe20000764270 */
[----:B--2---:R-:W-:-:S05]  /*2700*/  HADD2.F32 R4, -RZ, R19.H0_H0 ;  /* 0x20000013ff047230 */ /* 0x004fca0000004100 */
[----:B------:R-:W-:Y:S01]  /*2710*/  FMUL R5, R4, R59 ;  /* 0x0000003b04057220 */ /* 0x000fe20000400000 */
[----:B------:R-:W-:-:S03]  /*2720*/  LEA R4, P4, R20, R80, 0x1 ;  /* 0x0000005014047211 */ /* 0x000fc600078808ff */
[----:B------:R-:W-:-:S05]  /*2730*/  FFMA R5, R24, R58, R5 ;  /* 0x0000003a18057223 */ /* 0x000fca0000000005 */
[----:B------:R-:W-:Y:S01]  /*2740*/  F2FP.F16.F32.PACK_AB R12, RZ, R5 ;  /* 0x00000005ff0c723e */ /* 0x000fe200000000ff */
[----:B------:R-:W-:-:S03]  /*2750*/  IMAD.IADD R5, R71, 0x1, R21 ;  /* 0x0000000147057824 */ /* 0x000fc600078e0215 */
[----:B------:R-:W-:Y:S01]  /*2760*/  PRMT R13, R12, 0x7610, R13 ;  /* 0x000076100c0d7816 */ /* 0x000fe2000000000d */
[----:B------:R-:W-:Y:S01]  /*2770*/  IMAD.SHL.U32 R12, R78, 0x8, RZ ;  /* 0x000000084e0c7824 */ /* 0x000fe200078e00ff */
[----:B------:R-:W-:-:S03]  /*2780*/  LEA.HI.X R5, R20, R81, R5, 0x1, P4 ;  /* 0x0000005114057211 */ /* 0x000fc600020f0c05 */
[----:B------:R0:W-:Y:S02]  /*2790*/  @P1 STG.E.U16 desc[UR36][R6.64], R13 ;  /* 0x0000000d06001986 */ /* 0x0001e4000c101524 */
[----:B0-----:R-:W-:Y:S01]  /*27a0*/  SHF.L.U64.HI R13, R78, 0x3, R79 ;  /* 0x000000034e0d7819 */ /* 0x001fe2000001024f */
[----:B------:R-:W-:Y:S06]  /*27b0*/  @!P3 BRA `(.L_x_42) ;  /* 0x000000000004b947 */ /* 0x000fec0003800000 */
[----:B------:R0:W5:Y:S02]  /*27c0*/  LDG.E.LTC128B.U16 R19, desc[UR36][R4.64+0x2] ;  /* 0x0000022404137981 */ /* 0x000164000c1e1520 */
.L_x_42:
[----:B------:R-:W-:Y:S05]  /*27d0*/  BSYNC B1 ;  /* 0x0000000000017941 */ /* 0x000fea0003800000 */
.L_x_41:
[----:B-----5:R-:W-:Y:S01]  /*27e0*/  HADD2.F32 R20, -RZ, R19.H0_H0 ;  /* 0x20000013ff147230 */ /* 0x020fe20000004100 */
[----:B------:R-:W-:Y:S01]  /*27f0*/  ISETP.GT.AND P2, PT, R0, 0x8, P2 ;  /* 0x000000080000780c */ /* 0x000fe20001744270 */
[----:B------:R-:W-:-:S04]  /*2800*/  IMAD.WIDE.U32 R68, R68, R78, R12 ;  /* 0x0000004e44447225 */ /* 0x000fc800078e000c */
[----:B------:R-:W-:Y:S01]  /*2810*/  FMUL R20, R20, R59 ;  /* 0x0000003b14147220 */ /* 0x000fe20000400000 */
[----:B------:R-:W-:Y:S01]  /*2820*/  IMAD.IADD R75, R75, 0x1, R69 ;  /* 0x000000014b4b7824 */ /* 0x000fe200078e0245 */
[----:B------:R-:W-:Y:S02]  /*2830*/  IADD3 R10, P1, R10, R68, RZ ;  /* 0x000000440a0a7210 */ /* 0x000fe40007f3e0ff */
[----:B------:R-:W-:-:S03]  /*2840*/  FFMA R20, R25, R58, R20 ;  /* 0x0000003a19147223 */ /* 0x000fc60000000014 */
[----:B------:R-:W-:Y:S01]  /*2850*/  IMAD.X R11, R75, 0x1, R11, P1 ;  /* 0x000000014b0b7824 */ /* 0x000fe200008e060b */
[C---:B------:R-:W-:Y:S02]  /*2860*/  LEA R12, P1, R10.reuse, R80, 0x1 ;  /* 0x000000500a0c7211 */ /* 0x040fe400078208ff */
[----:B------:R-:W-:Y:S02]  /*2870*/  F2FP.F16.F32.PACK_AB R20, RZ, R20 ;  /* 0x00000014ff14723e */ /* 0x000fe400000000ff */
[----:B------:R-:W-:-:S03]  /*2880*/  LEA.HI.X R13, R10, R81, R11, 0x1, P1 ;  /* 0x000000510a0d7211 */ /* 0x000fc600008f0c0b */
[----:B------:R1:W-:Y:S04]  /*2890*/  @P3 STG.E.U16 desc[UR36][R6.64+0x2], R20 ;  /* 0x0000021406003986 */ /* 0x0003e8000c101524 */
[----:B------:R-:W2:Y:S01]  /*28a0*/  @P2 LDG.E.LTC128B.U16 R19, desc[UR36][R12.64] ;  /* 0x000000240c132981 */ /* 0x000ea2000c1e1520 */
[----:B------:R-:W-:Y:S01]  /*28b0*/  IADD3 R14, P1, P3, R8, R68, R14 ;  /* 0x00000044080e7210 */ /* 0x000fe20007b3e00e */
[----:B------:R-:W-:Y:S01]  /*28c0*/  BSSY B1, `(.L_x_43) ;  /* 0x0000011000017945 */ /* 0x000fe20003800000 */
[C---:B------:R-:W-:Y:S02]  /*28d0*/  SHF.L.U64.HI R11, R76.reuse, 0x4, R77 ;  /* 0x000000044c0b7819 */ /* 0x040fe4000001024d */
[----:B------:R-:W-:Y:S02]  /*28e0*/  IADD3.X R15, R9, R75, R15, P1, P3 ;  /* 0x0000004b090f7210 */ /* 0x000fe40000fe640f */
[----:B------:R-:W-:-:S02]  /*28f0*/  LEA R10, P1, R76, R6, 0x4 ;  /* 0x000000064c0a7211 */ /* 0x000fc400078220ff */
[----:B------:R-:W-:Y:S01]  /*2900*/  ISETP.GT.AND P0, PT, R0, 0x8, P0 ;  /* 0x000000080000780c */ /* 0x000fe20000704270 */
[----:B------:R-:W-:-:S04]  /*2910*/  IMAD.WIDE.U32 R14, R2, R74, R14 ;  /* 0x0000004a020e7225 */ /* 0x000fc800078e000e */
[----:B------:R-:W-:Y:S02]  /*2920*/  IMAD.X R11, R11, 0x1, R7, P1 ;  /* 0x000000010b0b7824 */ /* 0x000fe400008e0607 */
[----:B------:R-:W-:Y:S02]  /*2930*/  IMAD.IADD R2, R71, 0x1, R15 ;  /* 0x0000000147027824 */ /* 0x000fe400078e020f */
[----:B--2---:R-:W-:-:S05]  /*2940*/  HADD2.F32 R8, -RZ, R19.H0_H0 ;  /* 0x20000013ff087230 */ /* 0x004fca0000004100 */
[----:B------:R-:W-:Y:S01]  /*2950*/  FMUL R9, R8, R59 ;  /* 0x0000003b08097220 */ /* 0x000fe20000400000 */
[----:B------:R-:W-:-:S03]  /*2960*/  LEA R8, P3, R14, R80, 0x1 ;  /* 0x000000500e087211 */ /* 0x000fc600078608ff */
[----:B------:R-:W-:-:S05]  /*2970*/  FFMA R9, R26, R58, R9 ;  /* 0x0000003a1a097223 */ /* 0x000fca0000000009 */
[----:B------:R-:W-:Y:S02]  /*2980*/  F2FP.F16.F32.PACK_AB R12, RZ, R9 ;  /* 0x00000009ff0c723e */ /* 0x000fe400000000ff */
[----:B------:R-:W-:-:S03]  /*2990*/  LEA.HI.X R9, R14, R81, R2, 0x1, P3 ;  /* 0x000000510e097211 */ /* 0x000fc600018f0c02 */
[----:B------:R1:W-:Y:S01]  /*29a0*/  @P2 STG.E.U16 desc[UR36][R10.64], R12 ;  /* 0x0000000c0a002986 */ /* 0x0003e2000c101524 */
[----:B------:R-:W-:Y:S05]  /*29b0*/  @!P0 BRA `(.L_x_44) ;  /* 0x0000000000048947 */ /* 0x000fea0003800000 */
[----:B------:R2:W5:Y:S02]  /*29c0*/  LDG.E.LTC128B.U16 R19, desc[UR36][R8.64+0x2] ;  /* 0x0000022408137981 */ /* 0x000564000c1e1520 */
.L_x_44:
[----:B------:R-:W-:Y:S05]  /*29d0*/  BSYNC B1 ;  /* 0x0000000000017941 */ /* 0x000fea0003800000 */
.L_x_43:
[----:B-----5:R-:W-:Y:S01]  /*29e0*/  HADD2.F32 R2, -RZ, R19.H0_H0 ;  /* 0x20000013ff027230 */ /* 0x020fe20000004100 */
[----:B------:R-:W-:Y:S01]  /*29f0*/  ISETP.GT.AND P1, PT, R3, 0x8, PT ;  /* 0x000000080300780c */ /* 0x000fe20003f24270 */
[----:B------:R-:W-:Y:S03]  /*2a00*/  BSSY B1, `(.L_x_45) ;  /* 0x0000008000017945 */ /* 0x000fe60003800000 */
[----:B------:R-:W-:Y:S01]  /*2a10*/  FMUL R2, R2, R59 ;  /* 0x0000003b02027220 */ /* 0x000fe20000400000 */
[----:B------:R-:W-:-:S03]  /*2a20*/  ISETP.GT.AND P2, PT, R0, RZ, P1 ;  /* 0x000000ff0000720c */ /* 0x000fc60000f44270 */
[----:B------:R-:W-:-:S05]  /*2a30*/  FFMA R2, R27, R58, R2 ;  /* 0x0000003a1b027223 */ /* 0x000fca0000000002 */
[----:B------:R-:W-:-:S05]  /*2a40*/  F2FP.F16.F32.PACK_AB R2, RZ, R2 ;  /* 0x00000002ff02723e */ /* 0x000fca00000000ff */
[----:B------:R3:W-:Y:S01]  /*2a50*/  @P0 STG.E.U16 desc[UR36][R10.64+0x2], R2 ;  /* 0x000002020a000986 */ /* 0x0007e2000c101524 */
[----:B------:R-:W-:Y:S05]  /*2a60*/  @!P2 BRA `(.L_x_46) ;  /* 0x000000000004a947 */ /* 0x000fea0003800000 */
[----:B------:R4:W5:Y:S02]  /*2a70*/  LDG.E.LTC128B.U16 R19, desc[UR36][R4.64+0x10] ;  /* 0x0000102404137981 */ /* 0x000964000c1e1520 */
.L_x_46:
[----:B------:R-:W-:Y:S05]  /*2a80*/  BSYNC B1 ;  /* 0x0000000000017941 */ /* 0x000fea0003800000 */
.L_x_45:
[----:B---3-5:R-:W-:Y:S01]  /*2a90*/  HADD2.F32 R2, -RZ, R19.H0_H0 ;  /* 0x20000013ff027230 */ /* 0x028fe20000004100 */
        /* <DEDUP_REMOVED lines=9> */
.L_x_48:
[----:B------:R-:W-:Y:S05]  /*2b30*/  BSYNC B1 ;  /* 0x0000000000017941 */ /* 0x000fea0003800000 */
.L_x_47:
[----:B-----5:R-:W-:Y:S01]  /*2b40*/  HADD2.F32 R2, -RZ, R19.H0_H0 ;  /* 0x20000013ff027230 */ /* 0x020fe20000004100 */
[----:B------:R-:W-:Y:S01]  /*2b50*/  ISETP.GT.AND P1, PT, R0, 0x8, P1 ;  /* 0x000000080000780c */ /* 0x000fe20000f24270 */
[----:B------:R-:W-:Y:S03]  /*2b60*/  BSSY B1, `(.L_x_49) ;  /* 0x0000007000017945 */ /* 0x000fe60003800000 */
[----:B------:R-:W-:-:S04]  /*2b70*/  FMUL R2, R2, R59 ;  /* 0x0000003b02027220 */ /* 0x000fc80000400000 */
[----:B------:R-:W-:-:S05]  /*2b80*/  FFMA R2, R29, R58, R2 ;  /* 0x0000003a1d027223 */ /* 0x000fca0000000002 */
[----:B------:R-:W-:-:S05]  /*2b90*/  F2FP.F16.F32.PACK_AB R2, RZ, R2 ;  /* 0x00000002ff02723e */ /* 0x000fca00000000ff */
[----:B------:R0:W-:Y:S01]  /*2ba0*/  @P3 STG.E.U16 desc[UR36][R6.64+0x12], R2 ;  /* 0x0000120206003986 */ /* 0x0001e2000c101524 */
[----:B------:R-:W-:Y:S05]  /*2bb0*/  @!P1 BRA `(.L_x_50) ;  /* 0x0000000000049947 */ /* 0x000fea0003800000 */
[----:B------:R0:W5:Y:S02]  /*2bc0*/  LDG.E.LTC128B.U16 R19, desc[UR36][R8.64+0x10] ;  /* 0x0000102408137981 */ /* 0x000164000c1e1520 */
.L_x_50:
[----:B------:R-:W-:Y:S05]  /*2bd0*/  BSYNC B1 ;  /* 0x0000000000017941 */ /* 0x000fea0003800000 */
.L_x_49:
[----:B0----5:R-:W-:Y:S01]  /*2be0*/  HADD2.F32 R2, -RZ, R19.H0_H0 ;  /* 0x20000013ff027230 */ /* 0x021fe20000004100 */
[----:B------:R-:W-:Y:S01]  /*2bf0*/  ISETP.GT.AND P0, PT, R0, 0x8, P0 ;  /* 0x000000080000780c */ /* 0x000fe20000704270 */
[----:B------:R-:W-:Y:S03]  /*2c00*/  BSSY B1, `(.L_x_51) ;  /* 0x0000007000017945 */ /* 0x000fe60003800000 */
[----:B---3--:R-:W-:-:S04]  /*2c10*/  FMUL R13, R2, R59 ;  /* 0x0000003b020d7220 */ /* 0x008fc80000400000 */
[----:B------:R-:W-:-:S05]  /*2c20*/  FFMA R13, R30, R58, R13 ;  /* 0x0000003a1e0d7223 */ /* 0x000fca000000000d */
[----:B------:R-:W-:-:S05]  /*2c30*/  F2FP.F16.F32.PACK_AB R13, RZ, R13 ;  /* 0x0000000dff0d723e */ /* 0x000fca00000000ff */
[----:B------:R0:W-:Y:S01]  /*2c40*/  @P1 STG.E.U16 desc[UR36][R10.64+0x10], R13 ;  /* 0x0000100d0a001986 */ /* 0x0001e2000c101524 */
[----:B------:R-:W-:Y:S05]  /*2c50*/  @!P0 BRA `(.L_x_52) ;  /* 0x0000000000048947 */ /* 0x000fea0003800000 */
[----:B------:R3:W5:Y:S02]  /*2c60*/  LDG.E.LTC128B.U16 R19, desc[UR36][R8.64+0x12] ;  /* 0x0000122408137981 */ /* 0x000764000c1e1520 */
.L_x_52:
[----:B------:R-:W-:Y:S05]  /*2c70*/  BSYNC B1 ;  /* 0x0000000000017941 */ /* 0x000fea0003800000 */
.L_x_51:
        /* <DEDUP_REMOVED lines=10> */
.L_x_54:
[----:B------:R-:W-:Y:S05]  /*2d20*/  BSYNC B1 ;  /* 0x0000000000017941 */ /* 0x000fea0003800000 */
.L_x_53:
[----:B0----5:R-:W-:Y:S01]  /*2d30*/  HADD2.F32 R2, -RZ, R19.H0_H0 ;  /* 0x20000013ff027230 */ /* 0x021fe20000004100 */
        /* <DEDUP_REMOVED lines=9> */
.L_x_56:
[----:B------:R-:W-:Y:S05]  /*2dd0*/  BSYNC B1 ;  /* 0x0000000000017941 */ /* 0x000fea0003800000 */
.L_x_55:
        /* <DEDUP_REMOVED lines=9> */
.L_x_58:
[----:B------:R-:W-:Y:S05]  /*2e70*/  BSYNC B1 ;  /* 0x0000000000017941 */ /* 0x000fea0003800000 */
.L_x_57:
[----:B0----5:R-:W-:Y:S01]  /*2e80*/  HADD2.F32 R2, -RZ, R19.H0_H0 ;  /* 0x20000013ff027230 */ /* 0x021fe20000004100 */
        /* <DEDUP_REMOVED lines=8> */
.L_x_60:
[----:B------:R-:W-:Y:S05]  /*2f10*/  BSYNC B1 ;  /* 0x0000000000017941 */ /* 0x000fea0003800000 */
.L_x_59:
        /* <DEDUP_REMOVED lines=10> */
.L_x_62:
[----:B------:R-:W-:Y:S05]  /*2fc0*/  BSYNC B1 ;  /* 0x0000000000017941 */ /* 0x000fea0003800000 */
.L_x_61:
        /* <DEDUP_REMOVED lines=10> */
.L_x_64:
[----:B------:R-:W-:Y:S05]  /*3070*/  BSYNC B1 ;  /* 0x0000000000017941 */ /* 0x000fea0003800000 */
.L_x_63:
        /* <DEDUP_REMOVED lines=9> */
.L_x_66:
[----:B------:R-:W-:Y:S05]  /*3110*/  BSYNC B1 ;  /* 0x0000000000017941 */ /* 0x000fea0003800000 */
.L_x_65:
        /* <DEDUP_REMOVED lines=9> */
.L_x_68:
[----:B------:R-:W-:Y:S05]  /*31b0*/  BSYNC B1 ;  /* 0x0000000000017941 */ /* 0x000fea0003800000 */
.L_x_67:
        /* <DEDUP_REMOVED lines=10> */
.L_x_70:
[----:B------:R-:W-:Y:S05]  /*3260*/  BSYNC B1 ;  /* 0x0000000000017941 */ /* 0x000fea0003800000 */
.L_x_69:
        /* <DEDUP_REMOVED lines=10> */
.L_x_72:
[----:B------:R-:W-:Y:S05]  /*3310*/  BSYNC B1 ;  /* 0x0000000000017941 */ /* 0x000fea0003800000 */
.L_x_71:
        /* <DEDUP_REMOVED lines=9> */
.L_x_74:
[----:B------:R-:W-:Y:S05]  /*33b0*/  BSYNC B1 ;  /* 0x0000000000017941 */ /* 0x000fea0003800000 */
.L_x_73:
        /* <DEDUP_REMOVED lines=9> */
.L_x_76:
[----:B------:R-:W-:Y:S05]  /*3450*/  BSYNC B1 ;  /* 0x0000000000017941 */ /* 0x000fea0003800000 */
.L_x_75:
        /* <DEDUP_REMOVED lines=10> */
.L_x_78:
[----:B------:R-:W-:Y:S05]  /*3500*/  BSYNC B1 ;  /* 0x0000000000017941 */ /* 0x000fea0003800000 */
.L_x_77:
        /* <DEDUP_REMOVED lines=10> */
.L_x_80:
[----:B------:R-:W-:Y:S05]  /*35b0*/  BSYNC B1 ;  /* 0x0000000000017941 */ /* 0x000fea0003800000 */
.L_x_79:
        /* <DEDUP_REMOVED lines=9> */
.L_x_82:
[----:B------:R-:W-:Y:S05]  /*3650*/  BSYNC B1 ;  /* 0x0000000000017941 */ /* 0x000fea0003800000 */
.L_x_81:
        /* <DEDUP_REMOVED lines=9> */
.L_x_84:
[----:B------:R-:W-:Y:S05]  /*36f0*/  BSYNC B1 ;  /* 0x0000000000017941 */ /* 0x000fea0003800000 */
.L_x_83:
        /* <DEDUP_REMOVED lines=10> */
.L_x_86:
[----:B------:R-:W-:Y:S05]  /*37a0*/  BSYNC B1 ;  /* 0x0000000000017941 */ /* 0x000fea0003800000 */
.L_x_85:
        /* <DEDUP_REMOVED lines=10> */
.L_x_88:
[----:B------:R-:W-:Y:S05]  /*3850*/  BSYNC B1 ;  /* 0x0000000000017941 */ /* 0x000fea0003800000 */
.L_x_87:
        /* <DEDUP_REMOVED lines=9> */
.L_x_90:
[----:B------:R-:W-:Y:S05]  /*38f0*/  BSYNC B1 ;  /* 0x0000000000017941 */ /* 0x000fea0003800000 */
.L_x_89:
        /* <DEDUP_REMOVED lines=9> */
.L_x_92:
[----:B------:R-:W-:Y:S05]  /*3990*/  BSYNC B1 ;  /* 0x0000000000017941 */ /* 0x000fea0003800000 */
.L_x_91:
        /* <DEDUP_REMOVED lines=10> */
.L_x_94:
[----:B------:R-:W-:Y:S05]  /*3a40*/  BSYNC B1 ;  /* 0x0000000000017941 */ /* 0x000fea0003800000 */
.L_x_93:
[----:B0----5:R-:W-:Y:S01]  /*3a50*/  HADD2.F32 R2, -RZ, R19.H0_H0 ;  /* 0x20000013ff027230 */ /* 0x021fe20000004100 */
[----:B------:R-:W-:Y:S01]  /*3a60*/  ISETP.GT.AND P0, PT, R3, 0x39, PT ;  /* 0x000000390300780c */ /* 0x000fe20003f04270 */
[----:B------:R-:W-:Y:S01]  /*3a70*/  @P2 IMAD.MOV.U32 R3, RZ, RZ, R7 ;  /* 0x000000ffff032224 */ /* 0x000fe200078e0007 */
[----:B------:R-:W-:Y:S02]  /*3a80*/  BSSY B1, `(.L_x_95) ;  /* 0x0000009000017945 */ /* 0x000fe40003800000 */
[----:B------:R-:W-:Y:S01]  /*3a90*/  FMUL R13, R2, R59 ;  /* 0x0000003b020d7220 */ /* 0x000fe20000400000 */
[----:B------:R-:W-:Y:S01]  /*3aa0*/  @P2 IMAD.MOV.U32 R2, RZ, RZ, R6 ;  /* 0x000000ffff022224 */ /* 0x000fe200078e0006 */
[----:B------:R-:W-:Y:S02]  /*3ab0*/  ISETP.GT.AND P3, PT, R0, RZ, P0 ;  /* 0x000000ff0000720c */ /* 0x000fe40000764270 */
[----:B------:R-:W-:-:S05]  /*3ac0*/  FFMA R13, R52, R58, R13 ;  /* 0x0000003a340d7223 */ /* 0x000fca000000000d */
[----:B------:R-:W-:-:S05]  /*3ad0*/  F2FP.F16.F32.PACK_AB R13, RZ, R13 ;  /* 0x0000000dff0d723e */ /* 0x000fca00000000ff */
[----:B------:R0:W-:Y:S01]  /*3ae0*/  @P2 STG.E.U16 desc[UR36][R2.64+0x70], R13 ;  /* 0x0000700d02002986 */ /* 0x0001e2000c101524 */
[----:B------:R-:W-:Y:S05]  /*3af0*/  @!P3 BRA `(.L_x_96) ;  /* 0x000000000004b947 */ /* 0x000fea0003800000 */
[----:B------:R0:W5:Y:S02]  /*3b00*/  LDG.E.LTC128B.U16 R19, desc[UR36][R4.64+0x72] ;  /* 0x0000722404137981 */ /* 0x000164000c1e1520 */
.L_x_96:
[----:B------:R-:W-:Y:S05]  /*3b10*/  BSYNC B1 ;  /* 0x0000000000017941 */ /* 0x000fea0003800000 */
.L_x_95:
        /* <DEDUP_REMOVED lines=9> */
.L_x_98:
[----:B------:R-:W-:Y:S05]  /*3bb0*/  BSYNC B1 ;  /* 0x0000000000017941 */ /* 0x000fea0003800000 */
.L_x_97:
[----:B0----5:R-:W-:Y:S01]  /*3bc0*/  HADD2.F32 R2, -RZ, R19.H0_H0 ;  /* 0x20000013ff027230 */ /* 0x021fe20000004100 */
[----:B------:R-:W-:Y:S01]  /*3bd0*/  ISETP.GT.AND P0, PT, R0, 0x8, P0 ;  /* 0x000000080000780c */ /* 0x000fe20000704270 */
[----:B------:R-:W-:Y:S03]  /*3be0*/  BSSY B1, `(.L_x_99) ;  /* 0x000000a000017945 */ /* 0x000fe60003800000 */
[----:B------:R-:W-:Y:S01]  /*3bf0*/  FMUL R3, R2, R59 ;  /* 0x0000003b02037220 */ /* 0x000fe20000400000 */
[----:B------:R-:W-:-:S03]  /*3c00*/  @P1 IMAD.MOV.U32 R2, RZ, RZ, R10 ;  /* 0x000000ffff021224 */ /* 0x000fc600078e000a */
[----:B------:R-:W-:-:S05]  /*3c10*/  FFMA R3, R54, R58, R3 ;  /* 0x0000003a36037223 */ /* 0x000fca0000000003 */
[----:B------:R-:W-:-:S04]  /*3c20*/  F2FP.F16.F32.PACK_AB R3, RZ, R3 ;  /* 0x00000003ff03723e */ /* 0x000fc800000000ff */
[----:B----4-:R-:W-:Y:S01]  /*3c30*/  PRMT R4, R3, 0x7610, R4 ;  /* 0x0000761003047816 */ /* 0x010fe20000000004 */
[----:B------:R-:W-:-:S05]  /*3c40*/  @P1 IMAD.MOV.U32 R3, RZ, RZ, R11 ;  /* 0x000000ffff031224 */ /* 0x000fca00078e000b */
[----:B------:R0:W-:Y:S01]  /*3c50*/  @P1 STG.E.U16 desc[UR36][R2.64+0x70], R4 ;  /* 0x0000700402001986 */ /* 0x0001e2000c101524 */
[----:B------:R-:W-:Y:S05]  /*3c60*/  @!P0 BRA `(.L_x_100) ;  /* 0x0000000000048947 */ /* 0x000fea0003800000 */
[----:B------:R4:W5:Y:S02]  /*3c70*/  LDG.E.LTC128B.U16 R19, desc[UR36][R8.64+0x72] ;  /* 0x0000722408137981 */ /* 0x000964000c1e1520 */
.L_x_100:
[----:B------:R-:W-:Y:S05]  /*3c80*/  BSYNC B1 ;  /* 0x0000000000017941 */ /* 0x000fea0003800000 */
.L_x_99:
[----:B------:R-:W-:Y:S05]  /*3c90*/  @!P0 BRA `(.L_x_101) ;  /* 0x0000000800a88947 */ /* 0x000fea0003800000 */
[----:B-----5:R-:W-:-:S05]  /*3ca0*/  HADD2.F32 R0, -RZ, R19.H0_H0 ;  /* 0x20000013ff007230 */ /* 0x020fca0000004100 */
[----:B------:R-:W-:-:S04]  /*3cb0*/  FMUL R0, R0, R59 ;  /* 0x0000003b00007220 */ /* 0x000fc80000400000 */
[----:B------:R-:W-:-:S05]  /*3cc0*/  FFMA R0, R55, R58, R0 ;  /* 0x0000003a37007223 */ /* 0x000fca0000000000 */
[----:B------:R-:W-:-:S05]  /*3cd0*/  F2FP.F16.F32.PACK_AB R0, RZ, R0 ;  /* 0x00000000ff00723e */ /* 0x000fca00000000ff */
[----:B------:R0:W-:Y:S01]  /*3ce0*/  STG.E.U16 desc[UR36][R10.64+0x72], R0 ;  /* 0x000072000a007986 */ /* 0x0001e2000c101524 */
[----:B------:R-:W-:Y:S05]  /*3cf0*/  BRA `(.L_x_101) ;  /* 0x0000000800907947 */ /* 0x000fea0003800000 */
.L_x_40:
[----:B------:R-:W-:Y:S01]  /*3d00*/  ISETP.GT.AND P0, PT, R3, 0x1, PT ;  /* 0x000000010300780c */ /* 0x000fe20003f04270 */
[----:B------:R-:W-:Y:S01]  /*3d10*/  ULDC.64 UR4, c[0x0][0x5c0] ;  /* 0x0001700000047ab9 */ /* 0x000fe20000000a00 */
[-C--:B------:R-:W-:Y:S01]  /*3d20*/  FMUL R24, R24, R58.reuse ;  /* 0x0000003a18187220 */ /* 0x080fe20000400000 */
[-C--:B------:R-:W-:Y:S01]  /*3d30*/  FMUL R25, R25, R58.reuse ;  /* 0x0000003a19197220 */ /* 0x080fe20000400000 */
[----:B------:R-:W-:Y:S01]  /*3d40*/  ISETP.GT.AND P3, PT, R0, RZ, P0 ;  /* 0x000000ff0000720c */ /* 0x000fe20000764270 */
[-C--:B------:R-:W-:Y:S01]  /*3d50*/  FMUL R26, R26, R58.reuse ;  /* 0x0000003a1a1a7220 */ /* 0x080fe20000400000 */
[----:B------:R-:W-:Y:S01]  /*3d60*/  LEA R4, P4, R70, UR4, 0x1 ;  /* 0x0000000446047c11 */ /* 0x000fe2000f8808ff */
[----:B------:R-:W-:Y:S01]  /*3d70*/  FMUL R27, R27, R58 ;  /* 0x0000003a1b1b7220 */ /* 0x000fe20000400000 */
[----:B------:R-:W-:Y:S01]  /*3d80*/  F2FP.F16.F32.PACK_AB R24, RZ, R24 ;  /* 0x00000018ff18723e */ /* 0x000fe200000000ff */
[-C--:B------:R-:W-:Y:S01]  /*3d90*/  FMUL R28, R28, R58.reuse ;  /* 0x0000003a1c1c7220 */ /* 0x080fe20000400000 */
[----:B------:R-:W-:Y:S01]  /*3da0*/  LEA.HI.X R5, R70, UR5, R7, 0x1, P4 ;  /* 0x0000000546057c11 */ /* 0x000fe2000a0f0c07 */
[-C--:B------:R-:W-:Y:S01]  /*3db0*/  FMUL R29, R29, R58.reuse ;  /* 0x0000003a1d1d7220 */ /* 0x080fe20000400000 */
[----:B------:R-:W-:Y:S01]  /*3dc0*/  F2FP.F16.F32.PACK_AB R25, RZ, R25 ;  /* 0x00000019ff19723e */ /* 0x000fe200000000ff */
[-C--:B------:R-:W-:Y:S01]  /*3dd0*/  FMUL R30, R30, R58.reuse ;  /* 0x0000003a1e1e7220 */ /* 0x080fe20000400000 */
[----:B------:R-:W-:Y:S01]  /*3de0*/  SHF.L.U64.HI R77, R76, 0x4, R77 ;  /* 0x000000044c4d7819 */ /* 0x000fe2000001024d */
[----:B------:R-:W-:Y:S01]  /*3df0*/  @P1 STG.E.U16 desc[UR36][R4.64], R24 ;  /* 0x0000001804001986 */ /* 0x000fe2000c101524 */
[----:B------:R-:W-:Y:S01]  /*3e00*/  ISETP.GT.AND P1, PT, R3, 0x8, PT ;  /* 0x000000080300780c */ /* 0x000fe20003f24270 */
[----:B------:R-:W-:Y:S01]  /*3e10*/  FMUL R31, R31, R58 ;  /* 0x0000003a1f1f7220 */ /* 0x000fe20000400000 */
[----:B------:R-:W-:Y:S01]  /*3e20*/  ISETP.GT.AND P4, PT, R0, 0x8, P0 ;  /* 0x000000080000780c */ /* 0x000fe20000784270 */
[----:B------:R-:W-:Y:S01]  /*3e30*/  @P3 STG.E.U16 desc[UR36][R4.64+0x2], R25 ;  /* 0x0000021904003986 */ /* 0x000fe2000c101524 */
[----:B------:R-:W-:Y:S01]  /*3e40*/  LEA R6, P3, R76, R4, 0x4 ;  /* 0x000000044c067211 */ /* 0x000fe200078620ff */
[-C--:B------:R-:W-:Y:S01]  /*3e50*/  FMUL R32, R32, R58.reuse ;  /* 0x0000003a20207220 */ /* 0x080fe20000400000 */
[C---:B------:R-:W-:Y:S01]  /*3e60*/  ISETP.GT.AND P2, PT, R0.reuse, 0x8, P2 ;  /* 0x000000080000780c */ /* 0x040fe20001744270 */
[-C--:B------:R-:W-:Y:S01]  /*3e70*/  FMUL R33, R33, R58.reuse ;  /* 0x0000003a21217220 */ /* 0x080fe20000400000 */
[----:B------:R-:W-:Y:S01]  /*3e80*/  ISETP.GT.AND P0, PT, R3, 0x9, PT ;  /* 0x000000090300780c */ /* 0x000fe20003f04270 */
[----:B------:R-:W-:Y:S01]  /*3e90*/  IMAD.X R7, R77, 0x1, R5, P3 ;  /* 0x000000014d077824 */ /* 0x000fe200018e0605 */
[----:B------:R-:W-:Y:S01]  /*3ea0*/  ISETP.GT.AND P5, PT, R0, RZ, P1 ;  /* 0x000000ff0000720c */ /* 0x000fe20000fa4270 */
[-C--:B------:R-:W-:Y:S01]  /*3eb0*/  FMUL R34, R34, R58.reuse ;  /* 0x0000003a22227220 */ /* 0x080fe20000400000 */
[----:B------:R-:W-:Y:S01]  /*3ec0*/  ISETP.GT.AND P3, PT, R0, RZ, P0 ;  /* 0x000000ff0000720c */ /* 0x000fe20000764270 */
[----:B------:R-:W-:Y:S01]  /*3ed0*/  FMUL R35, R35, R58 ;  /* 0x0000003a23237220 */ /* 0x000fe20000400000 */
[----:B------:R-:W-:Y:S01]  /*3ee0*/  F2FP.F16.F32.PACK_AB R26, RZ, R26 ;  /* 0x0000001aff1a723e */ /* 0x000fe200000000ff */
[-C--:B------:R-:W-:Y:S01]  /*3ef0*/  FMUL R36, R36, R58.reuse ;  /* 0x0000003a24247220 */ /* 0x080fe20000400000 */
[----:B------:R-:W-:Y:S01]  /*3f00*/  F2FP.F16.F32.PACK_AB R27, RZ, R27 ;  /* 0x0000001bff1b723e */ /* 0x000fe200000000ff */
[----:B------:R-:W-:Y:S01]  /*3f10*/  FMUL R37, R37, R58 ;  /* 0x0000003a25257220 */ /* 0x000fe20000400000 */
[----:B------:R-:W-:Y:S01]  /*3f20*/  F2FP.F16.F32.PACK_AB R28, RZ, R28 ;  /* 0x0000001cff1c723e */ /* 0x000fe200000000ff */
[----:B------:R-:W-:Y:S01]  /*3f30*/  @P2 STG.E.U16 desc[UR36][R6.64], R26 ;  /* 0x0000001a06002986 */ /* 0x000fe2000c101524 */
[----:B------:R-:W-:Y:S01]  /*3f40*/  F2FP.F16.F32.PACK_AB R29, RZ, R29 ;  /* 0x0000001dff1d723e */ /* 0x000fe200000000ff */
[-C--:B------:R-:W-:Y:S01]  /*3f50*/  FMUL R38, R38, R58.reuse ;  /* 0x0000003a26267220 */ /* 0x080fe20000400000 */
[C---:B------:R-:W-:Y:S01]  /*3f60*/  ISETP.GT.AND P2, PT, R0.reuse, 0x8, P1 ;  /* 0x000000080000780c */ /* 0x040fe20000f44270 */
[----:B------:R-:W-:Y:S01]  /*3f70*/  @P4 STG.E.U16 desc[UR36][R6.64+0x2], R27 ;  /* 0x0000021b06004986 */ /* 0x000fe2000c101524 */
[----:B------:R-:W-:Y:S01]  /*3f80*/  ISETP.GT.AND P1, PT, R3, 0x10, PT ;  /* 0x000000100300780c */ /* 0x000fe20003f24270 */
[----:B------:R-:W-:Y:S01]  /*3f90*/  FMUL R39, R39, R58 ;  /* 0x0000003a27277220 */ /* 0x000fe20000400000 */
[----:B------:R-:W-:Y:S01]  /*3fa0*/  F2FP.F16.F32.PACK_AB R30, RZ, R30 ;  /* 0x0000001eff1e723e */ /* 0x000fe200000000ff */
[----:B------:R-:W-:Y:S01]  /*3fb0*/  @P5 STG.E.U16 desc[UR36][R4.64+0x10], R28 ;  /* 0x0000101c04005986 */ /* 0x000fe2000c101524 */
[----:B------:R-:W-:Y:S01]  /*3fc0*/  ISETP.GT.AND P4, PT, R0, RZ, P1 ;  /* 0x000000ff0000720c */ /* 0x000fe20000f84270 */
[-C--:B------:R-:W-:Y:S01]  /*3fd0*/  FMUL R40, R40, R58.reuse ;  /* 0x0000003a28287220 */ /* 0x080fe20000400000 */
[----:B------:R-:W-:Y:S01]  /*3fe0*/  F2FP.F16.F32.PACK_AB R31, RZ, R31 ;  /* 0x0000001fff1f723e */ /* 0x000fe200000000ff */
[----:B------:R-:W-:Y:S01]  /*3ff0*/  @P3 STG.E.U16 desc[UR36][R4.64+0x12], R29 ;  /* 0x0000121d04003986 */ /* 0x000fe2000c101524 */
[----:B------:R-:W-:Y:S01]  /*4000*/  ISETP.GT.AND P3, PT, R0, 0x8, P0 ;  /* 0x000000080000780c */ /* 0x000fe20000764270 */
[----:B------:R-:W-:Y:S01]  /*4010*/  FMUL R41, R41, R58 ;  /* 0x0000003a29297220 */ /* 0x000fe20000400000 */
[----:B------:R-:W-:Y:S01]  /*4020*/  ISETP.GT.AND P0, PT, R3, 0x11, PT ;  /* 0x000000110300780c */ /* 0x000fe20003f04270 */
[----:B------:R-:W-:Y:S01]  /*4030*/  @P2 STG.E.U16 desc[UR36][R6.64+0x10], R30 ;  /* 0x0000101e06002986 */ /* 0x000fe2000c101524 */
[----:B------:R-:W-:Y:S01]  /*4040*/  F2FP.F16.F32.PACK_AB R32, RZ, R32 ;  /* 0x00000020ff20723e */ /* 0x000fe200000000ff */
[-C--:B------:R-:W-:Y:S01]  /*4050*/  FMUL R42, R42, R58.reuse ;  /* 0x0000003a2a2a7220 */ /* 0x080fe20000400000 */
[C---:B------:R-:W-:Y:S01]  /*4060*/  ISETP.GT.AND P5, PT, R0.reuse, RZ, P0 ;  /* 0x000000ff0000720c */ /* 0x040fe200007a4270 */
[-C--:B------:R-:W-:Y:S01]  /*4070*/  FMUL R43, R43, R58.reuse ;  /* 0x0000003a2b2b7220 */ /* 0x080fe20000400000 */
[----:B------:R-:W-:Y:S01]  /*4080*/  ISETP.GT.AND P2, PT, R0, 0x8, P1 ;  /* 0x000000080000780c */ /* 0x000fe20000f44270 */
[-C--:B------:R-:W-:Y:S01]  /*4090*/  FMUL R44, R44, R58.reuse ;  /* 0x0000003a2c2c7220 */ /* 0x080fe20000400000 */
[----:B------:R-:W-:Y:S01]  /*40a0*/  ISETP.GT.AND P1, PT, R3, 0x18, PT ;  /* 0x000000180300780c */ /* 0x000fe20003f24270 */
[-C--:B------:R-:W-:Y:S01]  /*40b0*/  FMUL R45, R45, R58.reuse ;  /* 0x0000003a2d2d7220 */ /* 0x080fe20000400000 */
[----:B------:R-:W-:Y:S01]  /*40c0*/  F2FP.F16.F32.PACK_AB R33, RZ, R33 ;  /* 0x00000021ff21723e */ /* 0x000fe200000000ff */
[----:B------:R-:W-:Y:S01]  /*40d0*/  @P3 STG.E.U16 desc[UR36][R6.64+0x12], R31 ;  /* 0x0000121f06003986 */ /* 0x000fe2000c101524 */
[----:B------:R-:W-:Y:S01]  /*40e0*/  ISETP.GT.AND P3, PT, R0, 0x8, P0 ;  /* 0x000000080000780c */ /* 0x000fe20000764270 */
[-C--:B------:R-:W-:Y:S01]  /*40f0*/  FMUL R46, R46, R58.reuse ;  /* 0x0000003a2e2e7220 */ /* 0x080fe20000400000 */
[----:B------:R-:W-:Y:S01]  /*4100*/  ISETP.GT.AND P0, PT, R3, 0x19, PT ;  /* 0x000000190300780c */ /* 0x000fe20003f04270 */
[----:B------:R-:W-:Y:S01]  /*4110*/  @P4 STG.E.U16 desc[UR36][R4.64+0x20], R32 ;  /* 0x0000202004004986 */ /* 0x000fe2000c101524 */
[C---:B------:R-:W-:Y:S01]  /*4120*/  ISETP.GT.AND P4, PT, R0.reuse, RZ, P1 ;  /* 0x000000ff0000720c */ /* 0x040fe20000f84270 */
[----:B------:R-:W-:Y:S01]  /*4130*/  FMUL R47, R47, R58 ;  /* 0x0000003a2f2f7220 */ /* 0x000fe20000400000 */
[----:B------:R-:W-:Y:S01]  /*4140*/  F2FP.F16.F32.PACK_AB R34, RZ, R34 ;  /* 0x00000022ff22723e */ /* 0x000fe200000000ff */
[----:B------:R-:W-:Y:S01]  /*4150*/  @P5 STG.E.U16 desc[UR36][R4.64+0x22], R33 ;  /* 0x0000222104005986 */ /* 0x000fe2000c101524 */
[----:B------:R-:W-:Y:S01]  /*4160*/  ISETP.GT.AND P5, PT, R0, RZ, P0 ;  /* 0x000000ff0000720c */ /* 0x000fe200007a4270 */
[----:B------:R-:W-:Y:S01]  /*4170*/  FMUL R48, R48, R58 ;  /* 0x0000003a30307220 */ /* 0x000fe20000400000 */
[----:B------:R-:W-:Y:S01]  /*4180*/  F2FP.F16.F32.PACK_AB R35, RZ, R35 ;  /* 0x00000023ff23723e */ /* 0x000fe200000000ff */
[----:B------:R-:W-:Y:S01]  /*4190*/  @P2 STG.E.U16 desc[UR36][R6.64+0x20], R34 ;  /* 0x0000202206002986 */ /* 0x000fe2000c101524 */
[----:B------:R-:W-:Y:S01]  /*41a0*/  F2FP.F16.F32.PACK_AB R36, RZ, R36 ;  /* 0x00000024ff24723e */ /* 0x000fe200000000ff */
[-C--:B------:R-:W-:Y:S01]  /*41b0*/  FMUL R49, R49, R58.reuse ;  /* 0x0000003a31317220 */ /* 0x080fe20000400000 */
[----:B------:R-:W-:Y:S01]  /*41c0*/  ISETP.GT.AND P2, PT, R0, 0x8, P1 ;  /* 0x000000080000780c */ /* 0x000fe20000f44270 */
[----:B------:R-:W-:Y:S01]  /*41d0*/  @P3 STG.E.U16 desc[UR36][R6.64+0x22], R35 ;  /* 0x0000222306003986 */ /* 0x000fe2000c101524 */
[----:B------:R-:W-:Y:S01]  /*41e0*/  ISETP.GT.AND P1, PT, R3, 0x20, PT ;  /* 0x000000200300780c */ /* 0x000fe20003f24270 */
[-C--:B------:R-:W-:Y:S01]  /*41f0*/  FMUL R50, R50, R58.reuse ;  /* 0x0000003a32327220 */ /* 0x080fe20000400000 */
[----:B------:R-:W-:Y:S01]  /*4200*/  F2FP.F16.F32.PACK_AB R37, RZ, R37 ;  /* 0x00000025ff25723e */ /* 0x000fe200000000ff */
[----:B------:R-:W-:Y:S01]  /*4210*/  @P4 STG.E.U16 desc[UR36][R4.64+0x30], R36 ;  /* 0x0000302404004986 */ /* 0x000fe2000c101524 */
[C---:B------:R-:W-:Y:S01]  /*4220*/  ISETP.GT.AND P3, PT, R0.reuse, 0x8, P0 ;  /* 0x000000080000780c */ /* 0x040fe20000764270 */
[-C--:B------:R-:W-:Y:S01]  /*4230*/  FMUL R51, R51, R58.reuse ;  /* 0x0000003a33337220 */ /* 0x080fe20000400000 */
[----:B------:R-:W-:Y:S01]  /*4240*/  ISETP.GT.AND P0, PT, R3, 0x21, PT ;  /* 0x000000210300780c */ /* 0x000fe20003f04270 */
[----:B------:R-:W-:Y:S01]  /*4250*/  @P5 STG.E.U16 desc[UR36][R4.64+0x32], R37 ;  /* 0x0000322504005986 */ /* 0x000fe2000c101524 */
        /* <DEDUP_REMOVED lines=10> */
[----:B------:R-:W-:-:S02]  /*4300*/  F2FP.F16.F32.PACK_AB R41, RZ, R41 ;  /* 0x00000029ff29723e */ /* 0x000fc400000000ff */
[C---:B------:R-:W-:Y:S01]  /*4310*/  ISETP.GT.AND P1, PT, R0.reuse, 0x8, P1 ;  /* 0x000000080000780c */ /* 0x040fe20000f24270 */
[----:B------:R-:W-:Y:S01]  /*4320*/  @P3 STG.E.U16 desc[UR36][R6.64+0x32], R39 ;  /* 0x0000322706003986 */ /* 0x000fe2000c101524 */
[C---:B------:R-:W-:Y:S02]  /*4330*/  ISETP.GT.AND P2, PT, R0.reuse, 0x8, P0 ;  /* 0x000000080000780c */ /* 0x040fe40000744270 */
[C---:B------:R-:W-:Y:S01]  /*4340*/  ISETP.GT.AND P0, PT, R3.reuse, 0x29, PT ;  /* 0x000000290300780c */ /* 0x040fe20003f04270 */
[----:B------:R-:W-:Y:S01]  /*4350*/  @P4 STG.E.U16 desc[UR36][R4.64+0x40], R40 ;  /* 0x0000402804004986 */ /* 0x000fe2000c101524 */
[----:B------:R-:W-:Y:S02]  /*4360*/  ISETP.GT.AND P4, PT, R3, 0x28, PT ;  /* 0x000000280300780c */ /* 0x000fe40003f84270 */
[----:B------:R-:W-:Y:S01]  /*4370*/  F2FP.F16.F32.PACK_AB R42, RZ, R42 ;  /* 0x0000002aff2a723e */ /* 0x000fe200000000ff */
[----:B------:R-:W-:Y:S01]  /*4380*/  @P5 STG.E.U16 desc[UR36][R4.64+0x42], R41 ;  /* 0x0000422904005986 */ /* 0x000fe2000c101524 */
[----:B------:R-:W-:-:S02]  /*4390*/  ISETP.GT.AND P5, PT, R0, RZ, P4 ;  /* 0x000000ff0000720c */ /* 0x000fc400027a4270 */
[C---:B------:R-:W-:Y:S01]  /*43a0*/  ISETP.GT.AND P3, PT, R0.reuse, RZ, P0 ;  /* 0x000000ff0000720c */ /* 0x040fe20000764270 */
[----:B------:R-:W-:Y:S01]  /*43b0*/  @P1 STG.E.U16 desc[UR36][R6.64+0x40], R42 ;  /* 0x0000402a06001986 */ /* 0x000fe2000c101524 */
[----:B------:R-:W-:Y:S02]  /*43c0*/  F2FP.F16.F32.PACK_AB R43, RZ, R43 ;  /* 0x0000002bff2b723e */ /* 0x000fe400000000ff */
[----:B------:R-:W-:Y:S02]  /*43d0*/  F2FP.F16.F32.PACK_AB R44, RZ, R44 ;  /* 0x0000002cff2c723e */ /* 0x000fe400000000ff */
[C---:B------:R-:W-:Y:S01]  /*43e0*/  ISETP.GT.AND P4, PT, R0.reuse, 0x8, P4 ;  /* 0x000000080000780c */ /* 0x040fe20002784270 */
[----:B------:R-:W-:Y:S01]  /*43f0*/  @P2 STG.E.U16 desc[UR36][R6.64+0x42], R43 ;  /* 0x0000422b06002986 */ /* 0x000fe2000c101524 */
[----:B------:R-:W-:Y:S02]  /*4400*/  F2FP.F16.F32.PACK_AB R45, RZ, R45 ;  /* 0x0000002dff2d723e */ /* 0x000fe400000000ff */
[----:B------:R-:W-:Y:S01]  /*4410*/  ISETP.GT.AND P2, PT, R3, 0x31, PT ;  /* 0x000000310300780c */ /* 0x000fe20003f44270 */
[----:B------:R-:W-:Y:S01]  /*4420*/  @P5 STG.E.U16 desc[UR36][R4.64+0x50], R44 ;  /* 0x0000502c04005986 */ /* 0x000fe2000c101524 */
[----:B------:R-:W-:-:S02]  /*4430*/  ISETP.GT.AND P5, PT, R0, 0x8, P0 ;  /* 0x000000080000780c */ /* 0x000fc400007a4270 */
[C---:B------:R-:W-:Y:S01]  /*4440*/  ISETP.GT.AND P1, PT, R3.reuse, 0x38, PT ;  /* 0x000000380300780c */ /* 0x040fe20003f24270 */
[----:B------:R-:W-:Y:S01]  /*4450*/  @P3 STG.E.U16 desc[UR36][R4.64+0x52], R45 ;  /* 0x0000522d04003986 */ /* 0x000fe2000c101524 */
[C---:B------:R-:W-:Y:S02]  /*4460*/  ISETP.GT.AND P3, PT, R3.reuse, 0x30, PT ;  /* 0x000000300300780c */ /* 0x040fe40003f64270 */
[----:B------:R-:W-:Y:S01]  /*4470*/  ISETP.GT.AND P0, PT, R3, 0x39, PT ;  /* 0x000000390300780c */ /* 0x000fe20003f04270 */
[----:B------:R-:W-:Y:S01]  /*4480*/  @P4 IMAD.MOV.U32 R2, RZ, RZ, R6 ;  /* 0x000000ffff024224 */ /* 0x000fe200078e0006 */
[----:B------:R-:W-:Y:S01]  /*4490*/  F2FP.F16.F32.PACK_AB R46, RZ, R46 ;  /* 0x0000002eff2e723e */ /* 0x000fe200000000ff */
[----:B------:R-:W-:Y:S01]  /*44a0*/  @P4 IMAD.MOV.U32 R3, RZ, RZ, R7 ;  /* 0x000000ffff034224 */ /* 0x000fe200078e0007 */
[----:B------:R-:W-:Y:S02]  /*44b0*/  F2FP.F16.F32.PACK_AB R47, RZ, R47 ;  /* 0x0000002fff2f723e */ /* 0x000fe400000000ff */
[----:B------:R-:W-:-:S02]  /*44c0*/  F2FP.F16.F32.PACK_AB R48, RZ, R48 ;  /* 0x00000030ff30723e */ /* 0x000fc400000000ff */
[----:B------:R1:W-:Y:S01]  /*44d0*/  @P4 STG.E.U16 desc[UR36][R2.64+0x50], R46 ;  /* 0x0000502e02004986 */ /* 0x0003e2000c101524 */
[C---:B------:R-:W-:Y:S02]  /*44e0*/  ISETP.GT.AND P4, PT, R0.reuse, RZ, P2 ;  /* 0x000000ff0000720c */ /* 0x040fe40001784270 */
[----:B------:R-:W-:Y:S02]  /*44f0*/  F2FP.F16.F32.PACK_AB R49, RZ, R49 ;  /* 0x00000031ff31723e */ /* 0x000fe400000000ff */
[----:B------:R-:W-:Y:S02]  /*4500*/  ISETP.GT.AND P2, PT, R0, 0x8, P2 ;  /* 0x000000080000780c */ /* 0x000fe40001744270 */
[----:B------:R-:W-:Y:S02]  /*4510*/  F2FP.F16.F32.PACK_AB R50, RZ, R50 ;  /* 0x00000032ff32723e */ /* 0x000fe400000000ff */
[----:B------:R-:W-:Y:S02]  /*4520*/  F2FP.F16.F32.PACK_AB R51, RZ, R51 ;  /* 0x00000033ff33723e */ /* 0x000fe400000000ff */
[----:B------:R-:W-:Y:S01]  /*4530*/  F2FP.F16.F32.PACK_AB R52, RZ, R52 ;  /* 0x00000034ff34723e */ /* 0x000fe200000000ff */
[----:B-1----:R-:W-:Y:S01]  /*4540*/  @P5 IMAD.MOV.U32 R2, RZ, RZ, R6 ;  /* 0x000000ffff025224 */ /* 0x002fe200078e0006 */
[----:B------:R-:W-:Y:S01]  /*4550*/  F2FP.F16.F32.PACK_AB R53, RZ, R53 ;  /* 0x00000035ff35723e */ /* 0x000fe200000000ff */
[----:B------:R-:W-:Y:S01]  /*4560*/  @P5 IMAD.MOV.U32 R3, RZ, RZ, R7 ;  /* 0x000000ffff035224 */ /* 0x000fe200078e0007 */
[----:B------:R-:W-:-:S02]  /*4570*/  F2FP.F16.F32.PACK_AB R54, RZ, R54 ;  /* 0x00000036ff36723e */ /* 0x000fc400000000ff */
[----:B------:R-:W-:Y:S02]  /*4580*/  F2FP.F16.F32.PACK_AB R55, RZ, R55 ;  /* 0x00000037ff37723e */ /* 0x000fe400000000ff */
[----:B------:R1:W-:Y:S01]  /*4590*/  @P5 STG.E.U16 desc[UR36][R2.64+0x52], R47 ;  /* 0x0000522f02005986 */ /* 0x0003e2000c101524 */
[C---:B------:R-:W-:Y:S02]  /*45a0*/  ISETP.GT.AND P5, PT, R0.reuse, RZ, P3 ;  /* 0x000000ff0000720c */ /* 0x040fe40001fa4270 */
[----:B------:R-:W-:-:S11]  /*45b0*/  ISETP.GT.AND P3, PT, R0, 0x8, P3 ;  /* 0x000000080000780c */ /* 0x000fd60001f64270 */
[----:B-1----:R-:W-:Y:S02]  /*45c0*/  @P5 IMAD.MOV.U32 R2, RZ, RZ, R4 ;  /* 0x000000ffff025224 */ /* 0x002fe400078e0004 */
[----:B------:R-:W-:-:S05]  /*45d0*/  @P5 IMAD.MOV.U32 R3, RZ, RZ, R5 ;  /* 0x000000ffff035224 */ /* 0x000fca00078e0005 */
[----:B------:R1:W-:Y:S01]  /*45e0*/  @P5 STG.E.U16 desc[UR36][R2.64+0x60], R48 ;  /* 0x0000603002005986 */ /* 0x0003e2000c101524 */
[C---:B------:R-:W-:Y:S02]  /*45f0*/  ISETP.GT.AND P5, PT, R0.reuse, RZ, P0 ;  /* 0x000000ff0000720c */ /* 0x040fe400007a4270 */
[----:B------:R-:W-:Y:S01]  /*4600*/  ISETP.GT.AND P0, PT, R0, 0x8, P0 ;  /* 0x000000080000780c */ /* 0x000fe20000704270 */
[----:B-1----:R-:W-:Y:S02]  /*4610*/  @P4 IMAD.MOV.U32 R2, RZ, RZ, R4 ;  /* 0x000000ffff024224 */ /* 0x002fe400078e0004 */
[----:B------:R-:W-:-:S05]  /*4620*/  @P4 IMAD.MOV.U32 R3, RZ, RZ, R5 ;  /* 0x000000ffff034224 */ /* 0x000fca00078e0005 */
[----:B------:R1:W-:Y:S01]  /*4630*/  @P4 STG.E.U16 desc[UR36][R2.64+0x62], R49 ;  /* 0x0000623102004986 */ /* 0x0003e2000c101524 */
[C---:B------:R-:W-:Y:S02]  /*4640*/  ISETP.GT.AND P4, PT, R0.reuse, RZ, P1 ;  /* 0x000000ff0000720c */ /* 0x040fe40000f84270 */
[----:B------:R-:W-:Y:S01]  /*4650*/  ISETP.GT.AND P1, PT, R0, 0x8, P1 ;  /* 0x000000080000780c */ /* 0x000fe20000f24270 */
[----:B-1----:R-:W-:Y:S02]  /*4660*/  @P3 IMAD.MOV.U32 R2, RZ, RZ, R6 ;  /* 0x000000ffff023224 */ /* 0x002fe400078e0006 */
[----:B------:R-:W-:-:S05]  /*4670*/  @P3 IMAD.MOV.U32 R3, RZ, RZ, R7 ;  /* 0x000000ffff033224 */ /* 0x000fca00078e0007 */
[----:B------:R1:W-:Y:S02]  /*4680*/  @P3 STG.E.U16 desc[UR36][R2.64+0x60], R50 ;  /* 0x0000603202003986 */ /* 0x0003e4000c101524 */
[----:B-1----:R-:W-:Y:S02]  /*4690*/  @P2 IMAD.MOV.U32 R2, RZ, RZ, R6 ;  /* 0x000000ffff022224 */ /* 0x002fe400078e0006 */
[----:B------:R-:W-:-:S05]  /*46a0*/  @P2 IMAD.MOV.U32 R3, RZ, RZ, R7 ;  /* 0x000000ffff032224 */ /* 0x000fca00078e0007 */
[----:B------:R1:W-:Y:S02]  /*46b0*/  @P2 STG.E.U16 desc[UR36][R2.64+0x62], R51 ;  /* 0x0000623302002986 */ /* 0x0003e4000c101524 */
[----:B-1----:R-:W-:Y:S02]  /*46c0*/  @P4 IMAD.MOV.U32 R2, RZ, RZ, R4 ;  /* 0x000000ffff024224 */ /* 0x002fe400078e0004 */
[----:B------:R-:W-:-:S05]  /*46d0*/  @P4 IMAD.MOV.U32 R3, RZ, RZ, R5 ;  /* 0x000000ffff034224 */ /* 0x000fca00078e0005 */
[----:B------:R1:W-:Y:S04]  /*46e0*/  @P4 STG.E.U16 desc[UR36][R2.64+0x70], R52 ;  /* 0x0000703402004986 */ /* 0x0003e8000c101524 */
[----:B------:R2:W-:Y:S01]  /*46f0*/  @P5 STG.E.U16 desc[UR36][R4.64+0x72], R53 ;  /* 0x0000723504005986 */ /* 0x0005e2000c101524 */
[----:B-1----:R-:W-:Y:S02]  /*4700*/  @P1 IMAD.MOV.U32 R2, RZ, RZ, R6 ;  /* 0x000000ffff021224 */ /* 0x002fe400078e0006 */
[----:B------:R-:W-:-:S05]  /*4710*/  @P1 IMAD.MOV.U32 R3, RZ, RZ, R7 ;  /* 0x000000ffff031224 */ /* 0x000fca00078e0007 */
[----:B------:R2:W-:Y:S04]  /*4720*/  @P1 STG.E.U16 desc[UR36][R2.64+0x70], R54 ;  /* 0x0000703602001986 */ /* 0x0005e8000c101524 */
[----:B------:R2:W-:Y:S02]  /*4730*/  @P0 STG.E.U16 desc[UR36][R6.64+0x72], R55 ;  /* 0x0000723706000986 */ /* 0x0005e4000c101524 */
.L_x_101:
[----:B------:R-:W-:Y:S05]  /*4740*/  BSYNC B0 ;  /* 0x0000000000007941 */ /* 0x000fea0003800000 */
.L_x_39:
[----:B0-2---:R-:W2:Y:S01]  /*4750*/  LDL.64 R2, [R1] ;  /* 0x0000000001027983 */ /* 0x005ea20000100a00 */
[----:B------:R-:W-:Y:S01]  /*4760*/  ULDC.64 UR4, c[0x0][0x650] ;  /* 0x0001940000047ab9 */ /* 0x000fe20000000a00 */
[----:B------:R0:W-:Y:S01]  /*4770*/  SYNCS.ARRIVE.TRANS64.A1T0 RZ, [R66+UR47], RZ ;  /* 0x000000ff42ff79a7 */ /* 0x0001e2000810002f */
[----:B------:R-:W-:Y:S01]  /*4780*/  PRMT R0, RZ, 0x7610, R0 ;  /* 0x00007610ff007816 */ /* 0x000fe20000000000 */
[----:B-----5:R-:W-:Y:S02]  /*4790*/  IMAD.MOV.U32 R19, RZ, RZ, -0x1 ;  /* 0xffffffffff137424 */ /* 0x020fe400078e00ff */
[----:B------:R-:W-:Y:S01]  /*47a0*/  IMAD.MOV.U32 R22, RZ, RZ, -0x1 ;  /* 0xffffffffff167424 */ /* 0x000fe200078e00ff */
[----:B--2---:R-:W-:-:S04]  /*47b0*/  LEA R18, P0, R2, R18, 0x1 ;  /* 0x0000001202127211 */ /* 0x004fc800078008ff */
[----:B------:R-:W-:Y:S01]  /*47c0*/  LEA.HI.X R17, R2, R17, R23, 0x1, P0 ;  /* 0x0000001102117211 */ /* 0x000fe200000f0c17 */
[----:B------:R-:W-:Y:S01]  /*47d0*/  IMAD.MOV.U32 R2, RZ, RZ, -0x1 ;  /* 0xffffffffff027424 */ /* 0x000fe200078e00ff */
[----:B------:R-:W-:-:S04]  /*47e0*/  ISETP.GE.U32.AND P0, PT, R18, UR4, PT ;  /* 0x0000000412007c0c */ /* 0x000fc8000bf06070 */
[----:B------:R-:W-:-:S13]  /*47f0*/  ISETP.GE.U32.AND.EX P0, PT, R17, UR5, PT, P0 ;  /* 0x0000000511007c0c */ /* 0x000fda000bf06100 */
[----:B0-----:R-:W-:Y:S05]  /*4800*/  @P0 BRA `(.L_x_102) ;  /* 0x0000000400700947 */ /* 0x001fea0003800000 */
[----:B-1----:R-:W0:Y:S01]  /*4810*/  S2R R10, SR_CTAID.X ;  /* 0x00000000000a7919 */ /* 0x002e220000002500 */
[----:B---34-:R-:W1:Y:S01]  /*4820*/  LDC.64 R8, c[0x0][0x628] ;  /* 0x00018a00ff087b82 */ /* 0x018e620000000a00 */
[----:B------:R-:W-:Y:S01]  /*4830*/  ULDC UR4, c[0x0][0x150] ;  /* 0x0000540000047ab9 */ /* 0x000fe20000000800 */
[----:B------:R-:W-:Y:S01]  /*4840*/  IMAD.MOV.U32 R6, RZ, RZ, R18 ;  /* 0x000000ffff067224 */ /* 0x000fe200078e0012 */
[----:B------:R-:W2:Y:S01]  /*4850*/  S2R R20, SR_CTAID.Y ;  /* 0x0000000000147919 */ /* 0x000ea20000002600 */
[----:B------:R-:W-:-:S04]  /*4860*/  IMAD.MOV.U32 R7, RZ, RZ, R17 ;  /* 0x000000ffff077224 */ /* 0x000fc800078e0011 */
[----:B------:R-:W3:Y:S08]  /*4870*/  LDC R15, c[0x0][0x144] ;  /* 0x00005100ff0f7b82 */ /* 0x000ef00000000800 */
[----:B------:R-:W4:Y:S08]  /*4880*/  LDC R0, c[0x0][0x630] ;  /* 0x00018c00ff007b82 */ /* 0x000f300000000800 */
[----:B------:R-:W2:Y:S01]  /*4890*/  LDC.64 R12, c[0x0][0x620] ;  /* 0x00018800ff0c7b82 */ /* 0x000ea20000000a00 */
[----:B-1----:R-:W-:-:S04]  /*48a0*/  ISETP.NE.U32.AND P0, PT, R8, RZ, PT ;  /* 0x000000ff0800720c */ /* 0x002fc80003f05070 */
[----:B------:R-:W-:Y:S02]  /*48b0*/  ISETP.NE.AND.EX P0, PT, R9, RZ, PT, P0 ;  /* 0x000000ff0900720c */ /* 0x000fe40003f05300 */
[----:B0-----:R-:W-:-:S05]  /*48c0*/  I2FP.F32.U32 R2, R10 ;  /* 0x0000000a00027245 */ /* 0x001fca0000201000 */
[----:B------:R-:W-:-:S04]  /*48d0*/  FMUL R2, R2, UR4 ;  /* 0x0000000402027c20 */ /* 0x000fc80008400000 */
[----:B------:R0:W1:Y:S02]  /*48e0*/  F2I.U32.TRUNC.NTZ R14, R2 ;  /* 0x00000002000e7305 */ /* 0x000064000020f000 */
[----:B---34-:R-:W-:Y:S05]  /*48f0*/  @!P0 BRA `(.L_x_103) ;  /* 0x0000000000288947 */ /* 0x018fea0003800000 */
[----:B------:R-:W3:Y:S02]  /*4900*/  LDC R3, c[0x0][0x634] ;  /* 0x00018d00ff037b82 */ /* 0x000ee40000000800 */
[----:B---3--:R-:W-:-:S05]  /*4910*/  IADD3 R7, P0, R18, R3, RZ ;  /* 0x0000000312077210 */ /* 0x008fca0007f1e0ff */
[----:B------:R-:W-:-:S04]  /*4920*/  IMAD.X R11, RZ, RZ, R17, P0 ;  /* 0x000000ffff0b7224 */ /* 0x000fc800000e0611 */
[----:B0-----:R-:W-:-:S04]  /*4930*/  IMAD.WIDE.U32 R2, R11, R8, RZ ;  /* 0x000000080b027225 */ /* 0x001fc800078e00ff */
[----:B------:R-:W-:-:S04]  /*4940*/  IMAD.WIDE.U32 R4, P0, R7, R9, R2 ;  /* 0x0000000907047225 */ /* 0x000fc80007800002 */
[----:B------:R-:W-:-:S04]  /*4950*/  IMAD.WIDE.U32 R2, R7, R8, RZ ;  /* 0x0000000807027225 */ /* 0x000fc800078e00ff */
[----:B------:R-:W-:Y:S01]  /*4960*/  IMAD.X R7, RZ, RZ, RZ, P0 ;  /* 0x000000ffff077224 */ /* 0x000fe200000e06ff */
[----:B------:R-:W-:Y:S01]  /*4970*/  IADD3 RZ, P0, R3, R4, RZ ;  /* 0x0000000403ff7210 */ /* 0x000fe20007f1e0ff */
[----:B------:R-:W-:-:S04]  /*4980*/  IMAD.MOV.U32 R6, RZ, RZ, R5 ;  /* 0x000000ffff067224 */ /* 0x000fc800078e0005 */
[----:B------:R-:W-:-:S08]  /*4990*/  IMAD.WIDE.U32.X R6, R11, R9, R6, P0 ;  /* 0x000000090b067225 */ /* 0x000fd000000e0406 */
.L_x_103:
[----:B------:R-:W3:Y:S01]  /*49a0*/  LDC.64 R26, c[0x0][0x640] ;  /* 0x00019000ff1a7b82 */ /* 0x000ee20000000a00 */
[-C--:B------:R-:W-:Y:S01]  /*49b0*/  SHF.R.U64 R11, R6, R0.reuse, R7 ;  /* 0x00000000060b7219 */ /* 0x080fe20000001207 */
[----:B------:R-:W-:Y:S01]  /*49c0*/  IMAD.MOV.U32 R19, RZ, RZ, R17 ;  /* 0x000000ffff137224 */ /* 0x000fe200078e0011 */
[----:B------:R-:W-:Y:S01]  /*49d0*/  SHF.R.U32.HI R0, RZ, R0, R7 ;  /* 0x00000000ff007219 */ /* 0x000fe20000011607 */
[----:B-1----:R-:W-:Y:S01]  /*49e0*/  IMAD.MOV R14, RZ, RZ, -R14 ;  /* 0x000000ffff0e7224 */ /* 0x002fe200078e0a0e */
[----:B------:R-:W-:Y:S01]  /*49f0*/  IADD3 R5, P0, RZ, -R11, RZ ;  /* 0x8000000bff057210 */ /* 0x000fe20007f1e0ff */
[----:B------:R-:W-:Y:S01]  /*4a00*/  ULDC UR4, c[0x0][0x154] ;  /* 0x0000550000047ab9 */ /* 0x000fe20000000800 */
[----:B------:R-:W-:Y:S01]  /*4a10*/  IMAD.MOV.U32 R7, RZ, RZ, 0x1 ;  /* 0x00000001ff077424 */ /* 0x000fe200078e00ff */
[----:B------:R-:W1:Y:S01]  /*4a20*/  LDC R4, c[0x0][0x618] ;  /* 0x00018600ff047b82 */ /* 0x000e620000000800 */
[----:B------:R-:W-:Y:S02]  /*4a30*/  IMAD R22, R15, R14, R10 ;  /* 0x0000000e0f167224 */ /* 0x000fe400078e020a */
[----:B------:R-:W-:-:S04]  /*4a40*/  IMAD.X R3, RZ, RZ, ~R0, P0 ;  /* 0x000000ffff037224 */ /* 0x000fc800000e0e00 */
[-C--:B--2---:R-:W-:Y:S01]  /*4a50*/  IMAD R0, R3, R12.reuse, RZ ;  /* 0x0000000c03007224 */ /* 0x084fe200078e02ff */
[----:B------:R-:W2:Y:S01]  /*4a60*/  LDC R6, c[0x0][0x608] ;  /* 0x00018200ff067b82 */ /* 0x000ea20000000800 */
[----:B0-----:R-:W-:-:S04]  /*4a70*/  IMAD.WIDE.U32 R2, R5, R12, R18 ;  /* 0x0000000c05027225 */ /* 0x001fc800078e0012 */
[----:B------:R-:W-:Y:S01]  /*4a80*/  IMAD R5, R5, R13, R0 ;  /* 0x0000000d05057224 */ /* 0x000fe200078e0200 */
[----:B------:R-:W-:Y:S02]  /*4a90*/  I2FP.F32.U32 R0, R20 ;  /* 0x0000001400007245 */ /* 0x000fe40000201000 */
[----:B------:R-:W0:Y:S01]  /*4aa0*/  LDC R24, c[0x0][0x658] ;  /* 0x00019600ff187b82 */ /* 0x000e220000000800 */
[----:B------:R-:W-:Y:S01]  /*4ab0*/  IMAD.IADD R3, R3, 0x1, R5 ;  /* 0x0000000103037824 */ /* 0x000fe200078e0205 */
[----:B---3--:R-:W-:Y:S01]  /*4ac0*/  ISETP.NE.U32.AND P0, PT, R26, RZ, PT ;  /* 0x000000ff1a00720c */ /* 0x008fe20003f05070 */
[----:B------:R-:W-:Y:S01]  /*4ad0*/  FMUL R0, R0, UR4 ;  /* 0x0000000400007c20 */ /* 0x000fe20008400000 */
[----:B------:R-:W-:Y:S02]  /*4ae0*/  IMAD.MOV.U32 R5, RZ, RZ, -0x1 ;  /* 0xffffffffff057424 */ /* 0x000fe400078e00ff */
[----:B------:R-:W-:Y:S01]  /*4af0*/  ISETP.NE.AND.EX P0, PT, R27, RZ, PT, P0 ;  /* 0x000000ff1b00720c */ /* 0x000fe20003f05300 */
[----:B------:R3:W4:Y:S01]  /*4b00*/  F2I.U32.TRUNC.NTZ R12, R0 ;  /* 0x00000000000c7305 */ /* 0x000722000020f000 */
[----:B------:R-:W3:Y:S01]  /*4b10*/  LDC R15, c[0x0][0x148] ;  /* 0x00005200ff0f7b82 */ /* 0x000ee20000000800 */
[----:B-1----:R-:W-:-:S02]  /*4b20*/  SHF.R.U64 R10, R2, R4, R3 ;  /* 0x00000004020a7219 */ /* 0x002fc40000001203 */
[----:B------:R-:W-:-:S05]  /*4b30*/  SHF.R.U32.HI R3, RZ, R4, R3 ;  /* 0x00000004ff037219 */ /* 0x000fca0000011603 */
[----:B------:R-:W1:Y:S01]  /*4b40*/  LDC R14, c[0x0][0x600] ;  /* 0x00018000ff0e7b82 */ /* 0x000e620000000800 */
[-CC-:B--2---:R-:W-:Y:S02]  /*4b50*/  SHF.R.U64 R8, R10, R6.reuse, R3.reuse ;  /* 0x000000060a087219 */ /* 0x184fe40000001203 */
[----:B------:R-:W-:-:S05]  /*4b60*/  SHF.R.U32.HI R3, RZ, R6, R3 ;  /* 0x00000006ff037219 */ /* 0x000fca0000011603 */
[----:B------:R-:W2:Y:S01]  /*4b70*/  LDC R21, c[0x0][0x648] ;  /* 0x00019200ff157b82 */ /* 0x000ea20000000800 */
[-CC-:B0-----:R-:W-:Y:S02]  /*4b80*/  SHF.R.U64 R13, R8, R24.reuse, R3.reuse ;  /* 0x00000018080d7219 */ /* 0x181fe40000001203 */
[-C--:B------:R-:W-:Y:S02]  /*4b90*/  SHF.L.U32 R5, R5, R24.reuse, RZ ;  /* 0x0000001805057219 */ /* 0x080fe400000006ff */
[-C--:B------:R-:W-:Y:S01]  /*4ba0*/  SHF.R.U32.HI R3, RZ, R24.reuse, R3 ;  /* 0x00000018ff037219 */ /* 0x080fe20000011603 */
[----:B------:R-:W-:Y:S01]  /*4bb0*/  IMAD.MOV.U32 R2, RZ, RZ, R13 ;  /* 0x000000ffff027224 */ /* 0x000fe200078e000d */
[----:B------:R-:W-:Y:S01]  /*4bc0*/  SHF.L.U32 R24, R7, R24, RZ ;  /* 0x0000001807187219 */ /* 0x000fe200000006ff */
[----:B------:R-:W0:Y:S01]  /*4bd0*/  LDC R25, c[0x0][0x638] ;  /* 0x00018e00ff197b82 */ /* 0x000e220000000800 */
[----:B------:R-:W-:-:S07]  /*4be0*/  LOP3.LUT R19, RZ, R5, RZ, 0x33, !PT ;  /* 0x00000005ff137212 */ /* 0x000fce00078e33ff */
[----:B------:R-:W0:Y:S01]  /*4bf0*/  LDC R28, c[0x0][0x610] ;  /* 0x00018400ff1c7b82 */ /* 0x000e220000000800 */
[----:B----4-:R-:W-:Y:S05]  /*4c00*/  @!P0 BRA `(.L_x_104) ;  /* 0x0000000000288947 */ /* 0x010fea0003800000 */
[----:B---3--:R-:W3:Y:S02]  /*4c10*/  LDC R0, c[0x0][0x64c] ;  /* 0x00019300ff007b82 */ /* 0x008ee40000000800 */
[----:B---3--:R-:W-:-:S05]  /*4c20*/  IADD3 R7, P0, R13, R0, RZ ;  /* 0x000000000d077210 */ /* 0x008fca0007f1e0ff */
        /* <DEDUP_REMOVED lines=8> */
.L_x_104:
[----:B------:R-:W4:Y:S01]  /*4cb0*/  LDC R4, c[0x0][0x65c] ;  /* 0x00019700ff047b82 */ /* 0x000f220000000800 */
[----:B--23--:R-:W-:Y:S01]  /*4cc0*/  SHF.R.U64 R0, R2, R21, R3 ;  /* 0x0000001502007219 */ /* 0x00cfe20000001203 */
[----:B-1----:R-:W-:Y:S01]  /*4cd0*/  VIADD R3, R14, 0xffffffff ;  /* 0xffffffff0e037836 */ /* 0x002fe20000000000 */
[----:B------:R-:W-:Y:S01]  /*4ce0*/  LOP3.LUT R19, R8, R19, RZ, 0xc0, !PT ;  /* 0x0000001308137212 */ /* 0x000fe200078ec0ff */
[----:B------:R-:W-:Y:S02]  /*4cf0*/  IMAD.MOV R12, RZ, RZ, -R12 ;  /* 0x000000ffff0c7224 */ /* 0x000fe400078e0a0c */
[----:B------:R-:W-:Y:S01]  /*4d00*/  IMAD.MOV R2, RZ, RZ, -R0 ;  /* 0x000000ffff027224 */ /* 0x000fe200078e0a00 */
[----:B------:R-:W-:Y:S01]  /*4d10*/  LOP3.LUT R3, R10, R3, RZ, 0xc0, !PT ;  /* 0x000000030a037212 */ /* 0x000fe200078ec0ff */
[----:B------:R-:W-:Y:S02]  /*4d20*/  IMAD R19, R24, R0, R19 ;  /* 0x0000000018137224 */ /* 0x000fe400078e0213 */
[----:B0-----:R-:W-:-:S04]  /*4d30*/  IMAD R0, R2, R25, R13 ;  /* 0x0000001902007224 */ /* 0x001fc800078e020d */
[----:B------:R-:W-:Y:S01]  /*4d40*/  IMAD R2, R0, R14, R3 ;  /* 0x0000000e00027224 */ /* 0x000fe200078e0203 */
[----:B----4-:R-:W-:Y:S01]  /*4d50*/  ISETP.NE.AND P0, PT, R4, 0x1, PT ;  /* 0x000000010400780c */ /* 0x010fe20003f05270 */
[----:B------:R-:W-:-:S05]  /*4d60*/  IMAD.MOV.U32 R4, RZ, RZ, 0x1 ;  /* 0x00000001ff047424 */ /* 0x000fca00078e00ff */
[----:B------:R-:W-:-:S07]  /*4d70*/  PRMT R0, R4, 0x7610, R0 ;  /* 0x0000761004007816 */ /* 0x000fce0000000000 */
[----:B------:R-:W-:-:S04]  /*4d80*/  @P0 IMAD R22, R15, R12, R20 ;  /* 0x0000000c0f160224 */ /* 0x000fc800078e0214 */
[----:B------:R-:W-:-:S05]  /*4d90*/  IMAD R19, R19, R28, R22 ;  /* 0x0000001c13137224 */ /* 0x000fca00078e0216 */
[----:B------:R-:W-:Y:S02]  /*4da0*/  SEL R22, R2, R19, !P0 ;  /* 0x0000001302167207 */ /* 0x000fe40004000000 */
[----:B------:R-:W-:Y:S01]  /*4db0*/  SEL R19, R19, R2, !P0 ;  /* 0x0000000213137207 */ /* 0x000fe20004000000 */
[----:B------:R-:W-:-:S07]  /*4dc0*/  IMAD.MOV.U32 R2, RZ, RZ, R11 ;  /* 0x000000ffff027224 */ /* 0x000fce00078e000b */
.L_x_102:
[----:B------:R-:W-:Y:S02]  /*4dd0*/  LOP3.LUT P0, RZ, R0, 0xff, RZ, 0xc0, !PT ;  /* 0x000000ff00ff7812 */ /* 0x000fe4000780c0ff */
[----:B------:R-:W-:-:S11]  /*4de0*/  LOP3.LUT R73, R73, 0x1, RZ, 0x3c, !PT ;  /* 0x0000000149497812 */ /* 0x000fd600078e3cff */
[----:B------:R-:W-:Y:S05]  /*4df0*/  @P0 BRA `(.L_x_105) ;  /* 0xffffffc800a40947 */ /* 0x000fea000383ffff */
[----:B------:R-:W-:Y:S05]  /*4e00*/  EXIT ;  /* 0x000000000000794d */ /* 0x000fea0003800000 */
.L_x_18:
[----:B------:R-:W-:-:S08]  /*4e10*/  ISETP.NE.AND P0, PT, R5, RZ, PT ;  /* 0x000000ff0500720c */ /* 0x000fd00003f05270 */
[----:B0-----:R-:W0:-:S00]  /*4e20*/  USETMAXREG.DEALLOC.CTAPOOL 0x28 ;  /* 0x00000028000079c8 */ /* 0x001e0000080e0500 */
[----:B------:R-:W-:Y:S05]  /*4e30*/  @P0 EXIT ;  /* 0x000000000000094d */ /* 0x000fea0003800000 */
[----:B0-----:R-:W-:Y:S01]  /*4e40*/  LOP3.LUT P0, RZ, R8, 0xff, RZ, 0xc0, !PT ;  /* 0x000000ff08ff7812 */ /* 0x001fe2000780c0ff */
[----:B------:R-:W-:Y:S02]  /*4e50*/  IMAD.MOV.U32 R0, RZ, RZ, 0x1 ;  /* 0x00000001ff007424 */ /* 0x000fe400078e00ff */
[----:B------:R-:W-:-:S10]  /*4e60*/  IMAD.MOV.U32 R8, RZ, RZ, RZ ;  /* 0x000000ffff087224 */ /* 0x000fd400078e00ff */
[----:B------:R-:W-:Y:S05]  /*4e70*/  @!P0 BRA `(.L_x_106) ;  /* 0x0000000c00408947 */ /* 0x000fea0003800000 */
[----:B------:R-:W0:Y:S01]  /*4e80*/  S2R R7, SR_CgaCtaId ;  /* 0x0000000000077919 */ /* 0x000e220000008800 */
[----:B------:R-:W-:Y:S01]  /*4e90*/  LOP3.LUT P0, RZ, R4, 0x1f, RZ, 0xc0, !PT ;  /* 0x0000001f04ff7812 */ /* 0x000fe2000780c0ff */
[----:B------:R-:W-:Y:S01]  /*4ea0*/  ULDC UR5, c[0x0][0x658] ;  /* 0x0001960000057ab9 */ /* 0x000fe20000000800 */
[----:B------:R-:W-:Y:S01]  /*4eb0*/  UMOV UR6, 0xffffffff ;  /* 0xffffffff00067882 */ /* 0x000fe20000000000 */
[----:B------:R-:W-:Y:S01]  /*4ec0*/  BSSY B0, `(.L_x_106) ;  /* 0x00000cb000007945 */ /* 0x000fe20003800000 */
[----:B------:R-:W-:Y:S01]  /*4ed0*/  USHF.L.U32 UR6, UR6, UR5, URZ ;  /* 0x0000000506067299 */ /* 0x000fe2000800063f */
[C---:B------:R-:W-:Y:S01]  /*4ee0*/  ISETP.NE.AND P2, PT, R3.reuse, RZ, PT ;  /* 0x000000ff0300720c */ /* 0x040fe20003f45270 */
[----:B------:R-:W-:Y:S01]  /*4ef0*/  IMAD.MOV.U32 R9, RZ, RZ, 0x1 ;  /* 0x00000001ff097424 */ /* 0x000fe200078e00ff */
[----:B------:R-:W-:Y:S01]  /*4f00*/  ISETP.NE.OR P0, PT, R3, RZ, !P0 ;  /* 0x000000ff0300720c */ /* 0x000fe20004705670 */
[----:B------:R-:W-:Y:S01]  /*4f10*/  IMAD.MOV.U32 R0, RZ, RZ, 0x1 ;  /* 0x00000001ff007424 */ /* 0x000fe200078e00ff */
[----:B------:R-:W-:Y:S01]  /*4f20*/  LOP3.LUT R6, R16, 0x2, RZ, 0xfc, !PT ;  /* 0x0000000210067812 */ /* 0x000fe200078efcff */
[----:B------:R-:W-:Y:S01]  /*4f30*/  IMAD.MOV.U32 R8, RZ, RZ, RZ ;  /* 0x000000ffff087224 */ /* 0x000fe200078e00ff */
[----:B------:R-:W-:Y:S01]  /*4f40*/  ULDC UR4, c[0x0][0x600] ;  /* 0x0001800000047ab9 */ /* 0x000fe20000000800 */
[----:B------:R-:W-:Y:S01]  /*4f50*/  UMOV UR7, 0x1 ;  /* 0x0000000100077882 */ /* 0x000fe20000000000 */
[----:B------:R-:W-:-:S02]  /*4f60*/  UIADD3 UR19, UR40, 0x1, URZ ;  /* 0x0000000128137890 */ /* 0x000fc4000fffe03f */
[----:B------:R-:W-:Y:S02]  /*4f70*/  UIADD3 UR15, UR4, -0x1, URZ ;  /* 0xffffffff040f7890 */ /* 0x000fe4000fffe03f */
[----:B------:R-:W-:Y:S02]  /*4f80*/  USHF.L.U32 UR17, UR7, UR5, URZ ;  /* 0x0000000507117299 */ /* 0x000fe4000800063f */
[----:B------:R-:W-:Y:S01]  /*4f90*/  ULOP3.LUT UR16, URZ, UR6, URZ, 0x33, !UPT ;  /* 0x000000063f107292 */ /* 0x000fe2000f8e333f */
[----:B------:R-:W-:Y:S01]  /*4fa0*/  ULDC.64 UR20, c[0x0][0x198] ;  /* 0x0000660000147ab9 */ /* 0x000fe20000000a00 */
[C---:B0-----:R-:W-:Y:S02]  /*4fb0*/  IMAD.SHL.U32 R10, R7.reuse, 0x20, RZ ;  /* 0x00000020070a7824 */ /* 0x041fe400078e00ff */
[----:B------:R-:W-:-:S03]  /*4fc0*/  IMAD.SHL.U32 R7, R7, 0x800, RZ ;  /* 0x0000080007077824 */ /* 0x000fc600078e00ff */
[----:B------:R-:W-:Y:S02]  /*4fd0*/  LOP3.LUT R10, R10, 0x20, RZ, 0xc0, !PT ;  /* 0x000000200a0a7812 */ /* 0x000fe400078ec0ff */
[----:B------:R-:W-:-:S07]  /*4fe0*/  LOP3.LUT R7, R7, 0x800, RZ, 0xc0, !PT ;  /* 0x0000080007077812 */ /* 0x000fce00078ec0ff */
.L_x_118:
[----:B------:R-:W-:-:S03]  /*4ff0*/  UMOV UR4, 0xffffffff ;  /* 0xffffffff00047882 */ /* 0x000fc60000000000 */
[----:B------:R-:W-:Y:S05]  /*5000*/  BRA.DIV UR4, `(.L_x_107) ;  /* 0x0000001604587947 */ /* 0x000fea000b800000 */
[----:B------:R-:W-:-:S13]  /*5010*/  ELECT P6, URZ, PT ;  /* 0x00000000003f782f */ /* 0x000fda00038c0000 */
.L_x_141:
[----:B------:R-:W0:Y:S01]  /*5020*/  LDC R3, c[0x0][0x28c] ;  /* 0x0000a300ff037b82 */ /* 0x000e220000000800 */
[----:B------:R-:W-:Y:S01]  /*5030*/  BSSY B1, `(.L_x_108) ;  /* 0x0000039000017945 */ /* 0x000fe20003800000 */
[----:B0-----:R-:W-:-:S13]  /*5040*/  ISETP.LT.OR P6, PT, R3, 0x1, !P6 ;  /* 0x000000010300780c */ /* 0x001fda00077c1670 */
[----:B------:R-:W-:Y:S05]  /*5050*/  @P6 BRA `(.L_x_109) ;  /* 0x0000000000d86947 */ /* 0x000fea0003800000 */
[----:B------:R-:W-:Y:S02]  /*5060*/  IMAD R22, R22, 0x40, R10 ;  /* 0x0000004016167824 */ /* 0x000fe400078e020a */
[----:B------:R-:W-:Y:S02]  /*5070*/  IMAD.SHL.U32 R19, R19, 0x40, RZ ;  /* 0x0000004013137824 */ /* 0x000fe400078e00ff */
[----:B------:R-:W-:Y:S02]  /*5080*/  IMAD.MOV.U32 R14, RZ, RZ, RZ ;  /* 0x000000ffff0e7224 */ /* 0x000fe400078e00ff */
[----:B------:R-:W-:Y:S02]  /*5090*/  IMAD.U32 R15, RZ, RZ, UR19 ;  /* 0x00000013ff0f7e24 */ /* 0x000fe4000f8e00ff */
[----:B------:R-:W-:Y:S02]  /*50a0*/  IMAD.MOV.U32 R3, RZ, RZ, R0 ;  /* 0x000000ffff037224 */ /* 0x000fe400078e0000 */
[----:B------:R-:W-:-:S07]  /*50b0*/  IMAD.MOV.U32 R4, RZ, RZ, R8 ;  /* 0x000000ffff047224 */ /* 0x000fce00078e0008 */
.L_x_113:
[----:B------:R-:W0:Y:S01]  /*50c0*/  S2R R12, SR_CgaCtaId ;  /* 0x00000000000c7919 */ /* 0x000e220000008800 */
[----:B------:R-:W-:Y:S01]  /*50d0*/  MOV R5, 0x400 ;  /* 0x0000040000057802 */ /* 0x000fe20000000f00 */
[----:B------:R-:W1:Y:S03]  /*50e0*/  @!P2 LDC R11, c[0x0][0x500] ;  /* 0x00014000ff0bab82 */ /* 0x000e660000000800 */
[----:B0-----:R-:W-:Y:S02]  /*50f0*/  LEA R13, R12, R5, 0x18 ;  /* 0x000000050c0d7211 */ /* 0x001fe400078ec0ff */
[----:B------:R-:W-:-:S03]  /*5100*/  SHF.L.U32 R5, R3, 0x1f, RZ ;  /* 0x0000001f03057819 */ /* 0x000fc600000006ff */
[----:B------:R-:W-:-:S04]  /*5110*/  IMAD R12, R4, 0x8, R13 ;  /* 0x00000008040c7824 */ /* 0x000fc800078e020d */
[----:B------:R-:W0:Y:S02]  /*5120*/  SYNCS.PHASECHK.TRANS64.TRYWAIT P1, [R12+URZ+0x70], R5 ;  /* 0x000070050c0075a7 */ /* 0x000e24000802017f */
[----:B01----:R-:W-:Y:S05]  /*5130*/  @!P1 BRA `(.L_x_110) ;  /* 0x00000014002c9947 */ /* 0x003fea0003800000 */
.L_x_142:
[----:B0-----:R-:W-:Y:S01]  /*5140*/  PRMT R5, R6, 0x9910, RZ ;  /* 0x0000991006057816 */ /* 0x001fe200000000ff */
[----:B------:R0:W-:Y:S03]  /*5150*/  @!P2 SYNCS.ARRIVE.TRANS64 RZ, [R12+URZ], R11 ;  /* 0x0000000b0cffa9a7 */ /* 0x0001e6000800003f */
[----:B------:R-:W-:-:S13]  /*5160*/  ISETP.NE.AND P1, PT, R5, 0x2, PT ;  /* 0x000000020500780c */ /* 0x000fda0003f25270 */
[----:B0-----:R-:W-:Y:S05]  /*5170*/  @P1 BRA `(.L_x_111) ;  /* 0x0000000000041947 */ /* 0x001fea0003800000 */
[----:B------:R-:W-:Y:S01]  /*5180*/  BPT.TRAP 0x1 ;  /* 0x000000040000795c */ /* 0x000fe20000300000 */
.L_x_111:
[----:B------:R-:W-:Y:S05]  /*5190*/  @P0 BRA `(.L_x_112) ;  /* 0x0000000000040947 */ /* 0x000fea0003800000 */
[----:B------:R-:W-:Y:S01]  /*51a0*/  BPT.TRAP 0x1 ;  /* 0x000000040000795c */ /* 0x000fe20000300000 */
.L_x_112:
[----:B------:R-:W-:Y:S01]  /*51b0*/  IMAD R5, R4, 0x1000, R7 ;  /* 0x0000100004057824 */ /* 0x000fe200078e0207 */
[----:B------:R-:W-:Y:S01]  /*51c0*/  R2UR UR9, R12 ;  /* 0x000000000c0972ca */ /* 0x000fe200000e0000 */
[C-C-:B------:R-:W-:Y:S01]  /*51d0*/  IMAD R11, R4.reuse, 0x2000, R13.reuse ;  /* 0x00002000040b7824 */ /* 0x140fe200078e020d */
[----:B------:R-:W-:Y:S01]  /*51e0*/  UIADD3 UR4, UP0, UR20, 0xf0, URZ ;  /* 0x000000f014047890 */ /* 0x000fe2000ff1e03f */
[----:B------:R-:W-:Y:S01]  /*51f0*/  IMAD R5, R5, 0x2, R13 ;  /* 0x0000000205057824 */ /* 0x000fe200078e020d */
[----:B------:R-:W-:Y:S01]  /*5200*/  R2UR UR11, R19 ;  /* 0x00000000130b72ca */ /* 0x000fe200000e0000 */
[----:B------:R-:W-:Y:S01]  /*5210*/  VIADD R15, R15, 0xffffffff ;  /* 0xffffffff0f0f7836 */ /* 0x000fe20000000000 */
[----:B------:R-:W-:Y:S01]  /*5220*/  R2UR UR5, R11 ;  /* 0x000000000b0572ca */ /* 0x000fe200000e0000 */
[----:B------:R-:W-:Y:S01]  /*5230*/  UIADD3 UR22, UP1, UR20, 0x1f0, URZ ;  /* 0x000001f014167890 */ /* 0x000fe2000ff3e03f */
[----:B------:R-:W-:Y:S01]  /*5240*/  R2UR UR8, R5 ;  /* 0x00000000050872ca */ /* 0x000fe200000e0000 */
[----:B------:R-:W-:Y:S01]  /*5250*/  VIADD R4, R4, 0x1 ;  /* 0x0000000104047836 */ /* 0x000fe20000000000 */
[----:B------:R-:W-:Y:S01]  /*5260*/  R2UR UR10, R14 ;  /* 0x000000000e0a72ca */ /* 0x000fe200000e0000 */
[----:B------:R-:W-:Y:S01]  /*5270*/  UIADD3.X UR23, URZ, UR21, URZ, UP1, !UPT ;  /* 0x000000153f177290 */ /* 0x000fe20008ffe43f */
[----:B------:R-:W-:Y:S01]  /*5280*/  R2UR UR12, R2 ;  /* 0x00000000020c72ca */ /* 0x000fe200000e0000 */
[----:B------:R-:W-:Y:S01]  /*5290*/  UMOV UR6, 0x0 ;  /* 0x0000000000067882 */ /* 0x000fe20000000000 */
[----:B------:R-:W-:Y:S01]  /*52a0*/  R2UR UR18, R22 ;  /* 0x00000000161272ca */ /* 0x000fe200000e0000 */
[----:B------:R-:W-:Y:S01]  /*52b0*/  UMOV UR7, 0x10000000 ;  /* 0x1000000000077882 */ /* 0x000fe20000000000 */
[----:B------:R-:W-:Y:S01]  /*52c0*/  ISETP.GT.AND P3, PT, R15, 0x1, PT ;  /* 0x000000010f00780c */ /* 0x000fe20003f64270 */
[----:B------:R-:W-:Y:S01]  /*52d0*/  UMOV UR24, 0x30000 ;  /* 0x0003000000187882 */ /* 0x000fe20000000000 */
[----:B------:R-:W-:Y:S01]  /*52e0*/  ISETP.NE.AND P1, PT, R4, 0xe, PT ;  /* 0x0000000e0400780c */ /* 0x000fe20003f25270 */
[----:B------:R-:W-:Y:S01]  /*52f0*/  UIADD3 UR13, UR5, 0x200, URZ ;  /* 0x00000200050d7890 */ /* 0x000fe2000fffe03f */
[----:B------:R-:W-:Y:S01]  /*5300*/  VIADD R14, R14, 0x40 ;  /* 0x000000400e0e7836 */ /* 0x000fe20000000000 */
[----:B------:R-:W-:Y:S01]  /*5310*/  UIADD3.X UR5, URZ, UR21, URZ, UP0, !UPT ;  /* 0x000000153f057290 */ /* 0x000fe200087fe43f */
[----:B------:R-:W-:Y:S01]  /*5320*/  SEL R12, RZ, 0x1, P1 ;  /* 0x00000001ff0c7807 */ /* 0x000fe20000800000 */
[----:B------:R-:W-:Y:S01]  /*5330*/  UIADD3 UR14, UR8, 0x1c200, URZ ;  /* 0x0001c200080e7890 */ /* 0x000fe2000fffe03f */
[----:B------:R-:W-:-:S02]  /*5340*/  SEL R4, R4, RZ, P1 ;  /* 0x000000ff04047207 */ /* 0x000fc40000800000 */
[----:B------:R-:W-:Y:S01]  /*5350*/  UMOV UR8, UR13 ;  /* 0x0000000d00087c82 */ /* 0x000fe20008000000 */
[----:B------:R-:W-:-:S03]  /*5360*/  LOP3.LUT R3, R3, R12, RZ, 0x3c, !PT ;  /* 0x0000000c03037212 */ /* 0x000fc600078e3cff */
[----:B------:R0:W-:Y:S02]  /*5370*/  UTMALDG.3D [UR8], [UR4], desc[UR6] ;  /* 0x00000608040075b4 */ /* 0x0001e40008011000 */
[----:B0-----:R-:W-:Y:S01]  /*5380*/  UMOV UR8, UR14 ;  /* 0x0000000e00087c82 */ /* 0x001fe20008000000 */
[----:B------:R-:W-:Y:S02]  /*5390*/  UMOV UR11, UR18 ;  /* 0x00000012000b7c82 */ /* 0x000fe40008000000 */
[----:B------:R0:W-:Y:S02]  /*53a0*/  UTMALDG.3D.MULTICAST [UR8], [UR22], UR24, desc[UR6] ;  /* 0x00000608160073b4 */ /* 0x0001e40008011818 */
[----:B0-----:R-:W-:Y:S05]  /*53b0*/  @P3 BRA `(.L_x_113) ;  /* 0xfffffffc00403947 */ /* 0x001fea000383ffff */
.L_x_109:
[----:B------:R-:W-:Y:S05]  /*53c0*/  BSYNC B1 ;  /* 0x0000000000017941 */ /* 0x000fea0003800000 */
.L_x_108:
[----:B------:R-:W2:Y:S01]  /*53d0*/  LDL.64 R12, [R1] ;  /* 0x00000000010c7983 */ /* 0x000ea20000100a00 */
[----:B------:R-:W-:Y:S01]  /*53e0*/  LOP3.LUT P4, RZ, R9, 0xff, RZ, 0xc0, !PT ;  /* 0x000000ff09ff7812 */ /* 0x000fe2000788c0ff */
[----:B------:R-:W-:Y:S01]  /*53f0*/  VIADD R8, R8, UR40 ;  /* 0x0000002808087c36 */ /* 0x000fe20008000000 */
[----:B------:R-:W-:Y:S01]  /*5400*/  ULDC.64 UR4, c[0x0][0x650] ;  /* 0x0001940000047ab9 */ /* 0x000fe20000000a00 */
[----:B------:R-:W-:Y:S01]  /*5410*/  IMAD.U32 R5, RZ, RZ, UR40 ;  /* 0x00000028ff057e24 */ /* 0x000fe2000f8e00ff */
[----:B------:R-:W-:Y:S01]  /*5420*/  UISETP.GE.U32.AND UP0, UPT, UR40, 0xe, UPT ;  /* 0x0000000e2800788c */ /* 0x000fe2000bf06070 */
[----:B------:R-:W-:Y:S01]  /*5430*/  BSSY B1, `(.L_x_114) ;  /* 0x0000071000017945 */ /* 0x000fe20003800000 */
[----:B------:R-:W-:Y:S01]  /*5440*/  SHF.R.U32.HI R2, RZ, 0x1, R8 ;  /* 0x00000001ff027819 */ /* 0x000fe20000011608 */
[----:B------:R-:W-:Y:S01]  /*5450*/  IMAD.MOV.U32 R19, RZ, RZ, -0x1 ;  /* 0xffffffffff137424 */ /* 0x000fe200078e00ff */
[----:B------:R-:W-:Y:S01]  /*5460*/  ISETP.GT.U32.AND P1, PT, R8, 0xd, PT ;  /* 0x0000000d0800780c */ /* 0x000fe20003f24070 */
[----:B------:R-:W-:Y:S01]  /*5470*/  IMAD.MOV.U32 R22, RZ, RZ, -0x1 ;  /* 0xffffffffff167424 */ /* 0x000fe200078e00ff */
[----:B------:R-:W-:-:S02]  /*5480*/  PLOP3.LUT P3, PT, PT, PT, UP0, 0x80, 0x0 ;  /* 0x000000000000781c */ /* 0x000fc40003f6f008 */
[----:B------:R-:W-:Y:S01]  /*5490*/  ISETP.LT.U32.AND P1, PT, R5, 0xe, P1 ;  /* 0x0000000e0500780c */ /* 0x000fe20000f21070 */
[----:B------:R-:W0:Y:S01]  /*54a0*/  @P4 S2R R4, SR_CgaCtaId ;  /* 0x0000000000044919 */ /* 0x000e220000008800 */
[----:B------:R-:W-:Y:S02]  /*54b0*/  @P4 MOV R3, 0x400 ;  /* 0x0000040000034802 */ /* 0x000fe40000000f00 */
[----:B------:R-:W-:Y:S02]  /*54c0*/  PRMT R9, RZ, 0x7610, R9 ;  /* 0x00007610ff097816 */ /* 0x000fe40000000009 */
[----:B0-----:R-:W-:Y:S01]  /*54d0*/  @P4 LEA R4, R4, R3, 0x18 ;  /* 0x0000000304044211 */ /* 0x001fe200078ec0ff */
[----:B------:R-:W-:-:S03]  /*54e0*/  IMAD.WIDE.U32 R2, R2, -0x6db6db6d, RZ ;  /* 0x9249249302027825 */ /* 0x000fc600078e00ff */
[----:B------:R0:W-:Y:S01]  /*54f0*/  @P4 SYNCS.ARRIVE.TRANS64.A1T0 RZ, [R4+URZ+0x118], RZ ;  /* 0x000118ff04ff49a7 */ /* 0x0001e2000810003f */
[----:B------:R-:W-:Y:S01]  /*5500*/  IMAD.MOV.U32 R2, RZ, RZ, -0x1 ;  /* 0xffffffffff027424 */ /* 0x000fe200078e00ff */
[----:B------:R-:W-:Y:S02]  /*5510*/  SHF.R.U32.HI R5, RZ, 0x2, R3 ;  /* 0x00000002ff057819 */ /* 0x000fe40000011603 */
[----:B------:R-:W-:-:S03]  /*5520*/  SEL R3, RZ, 0x1, !P1 ;  /* 0x00000001ff037807 */ /* 0x000fc60004800000 */
[----:B------:R-:W-:Y:S01]  /*5530*/  IMAD R8, R5, -0xe, R8 ;  /* 0xfffffff205087824 */ /* 0x000fe200078e0208 */
[----:B------:R-:W-:Y:S02]  /*5540*/  LOP3.LUT R0, R0, R3, RZ, 0x3c, !PT ;  /* 0x0000000300007212 */ /* 0x000fe400078e3cff */
[----:B------:R-:W-:Y:S02]  /*5550*/  PRMT R3, RZ, 0x7610, R3 ;  /* 0x00007610ff037816 */ /* 0x000fe40000000003 */
[----:B------:R-:W-:Y:S02]  /*5560*/  @P3 LOP3.LUT R0, R0, 0x1, R5, 0x78, !PT ;  /* 0x0000000100003812 */ /* 0x000fe400078e7805 */
[----:B--2---:R-:W-:-:S04]  /*5570*/  IADD3 R18, P4, R18, R12, RZ ;  /* 0x0000000c12127210 */ /* 0x004fc80007f9e0ff */
[----:B------:R-:W-:Y:S01]  /*5580*/  ISETP.GE.U32.AND P1, PT, R18, UR4, PT ;  /* 0x0000000412007c0c */ /* 0x000fe2000bf26070 */
[----:B------:R-:W-:-:S05]  /*5590*/  IMAD.X R17, R17, 0x1, R23, P4 ;  /* 0x0000000111117824 */ /* 0x000fca00020e0617 */
[----:B------:R-:W-:-:S13]  /*55a0*/  ISETP.GE.U32.AND.EX P1, PT, R17, UR5, PT, P1 ;  /* 0x0000000511007c0c */ /* 0x000fda000bf26110 */
[----:B0-----:R-:W-:Y:S05]  /*55b0*/  @P1 BRA `(.L_x_115) ;  /* 0x0000000400601947 */ /* 0x001fea0003800000 */
[----:B------:R-:W0:Y:S01]  /*55c0*/  S2R R12, SR_CTAID.X ;  /* 0x00000000000c7919 */ /* 0x000e220000002500 */
[----:B------:R-:W-:Y:S01]  /*55d0*/  ULDC.64 UR4, c[0x0][0x628] ;  /* 0x00018a0000047ab9 */ /* 0x000fe20000000a00 */
[----:B------:R-:W-:Y:S01]  /*55e0*/  ULDC UR7, c[0x0][0x630] ;  /* 0x00018c0000077ab9 */ /* 0x000fe20000000800 */
[----:B------:R-:W-:Y:S01]  /*55f0*/  ISETP.NE.U32.AND P1, PT, RZ, UR4, PT ;  /* 0x00000004ff007c0c */ /* 0x000fe2000bf25070 */
[----:B------:R-:W1:Y:S01]  /*5600*/  S2R R13, SR_CTAID.Y ;  /* 0x00000000000d7919 */ /* 0x000e620000002600 */
[----:B------:R-:W-:Y:S01]  /*5610*/  ULDC UR8, c[0x0][0x150] ;  /* 0x0000540000087ab9 */ /* 0x000fe20000000800 */
[----:B------:R-:W-:Y:S01]  /*5620*/  IMAD.MOV.U32 R2, RZ, RZ, R18 ;  /* 0x000000ffff027224 */ /* 0x000fe200078e0012 */
[----:B------:R-:W-:Y:S01]  /*5630*/  ISETP.NE.AND.EX P1, PT, RZ, UR5, PT, P1 ;  /* 0x00000005ff007c0c */ /* 0x000fe2000bf25310 */
[----:B------:R-:W-:Y:S01]  /*5640*/  IMAD.MOV.U32 R3, RZ, RZ, R17 ;  /* 0x000000ffff037224 */ /* 0x000fe200078e0011 */
[----:B0-----:R-:W-:-:S11]  /*5650*/  I2FP.F32.U32 R14, R12 ;  /* 0x0000000c000e7245 */ /* 0x001fd60000201000 */
[----:B------:R-:W-:Y:S05]  /*5660*/  @!P1 BRA `(.L_x_116) ;  /* 0x0000000000289947 */ /* 0x000fea0003800000 */
[----:B------:R-:W-:Y:S02]  /*5670*/  ULDC UR6, c[0x0][0x634] ;  /* 0x00018d0000067ab9 */ /* 0x000fe40000000800 */
[----:B------:R-:W-:-:S05]  /*5680*/  IADD3 R3, P1, R18, UR6, RZ ;  /* 0x0000000612037c10 */ /* 0x000fca000ff3e0ff */
[----:B------:R-:W-:-:S04]  /*5690*/  IMAD.X R11, RZ, RZ, R17, P1 ;  /* 0x000000ffff0b7224 */ /* 0x000fc800008e0611 */
[----:B------:R-:W-:-:S04]  /*56a0*/  IMAD.WIDE.U32 R4, R11, UR4, RZ ;  /* 0x000000040b047c25 */ /* 0x000fc8000f8e00ff */
[----:B------:R-:W-:-:S04]  /*56b0*/  IMAD.WIDE.U32 R4, P1, R3, UR5, R4 ;  /* 0x0000000503047c25 */ /* 0x000fc8000f820004 */
[----:B------:R-:W-:-:S04]  /*56c0*/  IMAD.WIDE.U32 R2, R3, UR4, RZ ;  /* 0x0000000403027c25 */ /* 0x000fc8000f8e00ff */
[----:B------:R-:W-:Y:S01]  /*56d0*/  IMAD.MOV.U32 R2, RZ, RZ, R5 ;  /* 0x000000ffff027224 */ /* 0x000fe200078e0005 */
[----:B------:R-:W-:Y:S01]  /*56e0*/  IADD3 RZ, P3, R3, R4, RZ ;  /* 0x0000000403ff7210 */ /* 0x000fe20007f7e0ff */
[----:B------:R-:W-:-:S04]  /*56f0*/  IMAD.X R3, RZ, RZ, RZ, P1 ;  /* 0x000000ffff037224 */ /* 0x000fc800008e06ff */
[----:B------:R-:W-:-:S08]  /*5700*/  IMAD.WIDE.U32.X R2, R11, UR5, R2, P3 ;  /* 0x000000050b027c25 */ /* 0x000fd000098e0402 */
.L_x_116:
[----:B------:R-:W0:Y:S01]  /*5710*/  LDC R21, c[0x0][0x65c] ;  /* 0x00019700ff157b82 */ /* 0x000e220000000800 */
[--C-:B------:R-:W-:Y:S01]  /*5720*/  SHF.R.U64 R11, R2, UR7, R3.reuse ;  /* 0x00000007020b7c19 */ /* 0x100fe20008001203 */
[----:B------:R-:W-:Y:S01]  /*5730*/  FMUL R14, R14, UR8 ;  /* 0x000000080e0e7c20 */ /* 0x000fe20008400000 */
[----:B------:R-:W-:Y:S01]  /*5740*/  SHF.R.U32.HI R2, RZ, UR7, R3 ;  /* 0x00000007ff027c19 */ /* 0x000fe20008011603 */
[----:B------:R-:W-:Y:S01]  /*5750*/  ULDC UR6, c[0x0][0x154] ;  /* 0x0000550000067ab9 */ /* 0x000fe20000000800 */
[----:B------:R-:W-:Y:S01]  /*5760*/  IADD3 R15, P1, RZ, -R11, RZ ;  /* 0x8000000bff0f7210 */ /* 0x000fe20007f3e0ff */
[----:B------:R-:W-:Y:S01]  /*5770*/  ULDC.64 UR4, c[0x0][0x620] ;  /* 0x0001880000047ab9 */ /* 0x000fe20000000a00 */
[----:B-1----:R-:W-:Y:S01]  /*5780*/  I2FP.F32.U32 R3, R13 ;  /* 0x0000000d00037245 */ /* 0x002fe20000201000 */
[----:B------:R-:W1:Y:S01]  /*5790*/  LDC R19, c[0x0][0x144] ;  /* 0x00005100ff137b82 */ /* 0x000e620000000800 */
[----:B------:R-:W2:Y:S01]  /*57a0*/  F2I.U32.TRUNC.NTZ R14, R14 ;  /* 0x0000000e000e7305 */ /* 0x000ea2000020f000 */
[----:B------:R-:W-:-:S02]  /*57b0*/  IMAD.X R2, RZ, RZ, ~R2, P1 ;  /* 0x000000ffff027224 */ /* 0x000fc400008e0e02 */
[----:B------:R-:W-:Y:S01]  /*57c0*/  FMUL R4, R3, UR6 ;  /* 0x0000000603047c20 */ /* 0x000fe20008400000 */
[----:B------:R-:W-:Y:S01]  /*57d0*/  IMAD.MOV.U32 R3, RZ, RZ, R17 ;  /* 0x000000ffff037224 */ /* 0x000fe200078e0011 */
[----:B------:R-:W-:Y:S01]  /*57e0*/  ULDC.64 UR6, c[0x0][0x640] ;  /* 0x0001900000067ab9 */ /* 0x000fe20000000a00 */
[----:B------:R-:W-:Y:S01]  /*57f0*/  IMAD R2, R2, UR4, RZ ;  /* 0x0000000402027c24 */ /* 0x000fe2000f8e02ff */
[----:B------:R-:W3:Y:S01]  /*5800*/  LDC R20, c[0x0][0x148] ;  /* 0x00005200ff147b82 */ /* 0x000ee20000000800 */
[----:B------:R-:W-:Y:S01]  /*5810*/  ISETP.NE.U32.AND P1, PT, RZ, UR6, PT ;  /* 0x00000006ff007c0c */ /* 0x000fe2000bf25070 */
[----:B------:R-:W4:Y:S01]  /*5820*/  F2I.U32.TRUNC.NTZ R4, R4 ;  /* 0x0000000400047305 */ /* 0x000f22000020f000 */
[----:B------:R-:W-:Y:S02]  /*5830*/  IMAD R5, R15, UR5, R2 ;  /* 0x000000050f057c24 */ /* 0x000fe4000f8e0202 */
[----:B------:R-:W-:Y:S01]  /*5840*/  IMAD.MOV.U32 R2, RZ, RZ, R18 ;  /* 0x000000ffff027224 */ /* 0x000fe200078e0012 */
[----:B------:R-:W-:-:S02]  /*5850*/  ISETP.NE.AND.EX P1, PT, RZ, UR7, PT, P1 ;  /* 0x00000007ff007c0c */ /* 0x000fc4000bf25310 */
[----:B0-----:R-:W-:Y:S01]  /*5860*/  ISETP.NE.AND P4, PT, R21, 0x1, PT ;  /* 0x000000011500780c */ /* 0x001fe20003f85270 */
[----:B------:R-:W-:Y:S01]  /*5870*/  IMAD.WIDE.U32 R2, R15, UR4, R2 ;  /* 0x000000040f027c25 */ /* 0x000fe2000f8e0002 */
[----:B------:R-:W-:-:S03]  /*5880*/  ULDC UR4, c[0x0][0x618] ;  /* 0x0001860000047ab9 */ /* 0x000fc60000000800 */
[----:B--2---:R-:W-:Y:S02]  /*5890*/  IMAD.MOV R14, RZ, RZ, -R14 ;  /* 0x000000ffff0e7224 */ /* 0x004fe400078e0a0e */
[----:B------:R-:W-:Y:S02]  /*58a0*/  IMAD.IADD R3, R3, 0x1, R5 ;  /* 0x0000000103037824 */ /* 0x000fe400078e0205 */
[----:B-1----:R-:W-:-:S03]  /*58b0*/  IMAD R12, R19, R14, R12 ;  /* 0x0000000e130c7224 */ /* 0x002fc600078e020c */
[--C-:B------:R-:W-:Y:S01]  /*58c0*/  SHF.R.U64 R14, R2, UR4, R3.reuse ;  /* 0x00000004020e7c19 */ /* 0x100fe20008001203 */
[----:B----4-:R-:W-:Y:S01]  /*58d0*/  IMAD.MOV R2, RZ, RZ, -R4 ;  /* 0x000000ffff027224 */ /* 0x010fe200078e0a04 */
[----:B------:R-:W-:Y:S01]  /*58e0*/  SHF.R.U32.HI R3, RZ, UR4, R3 ;  /* 0x00000004ff037c19 */ /* 0x000fe20008011603 */
[----:B------:R-:W-:Y:S02]  /*58f0*/  ULDC UR4, c[0x0][0x608] ;  /* 0x0001820000047ab9 */ /* 0x000fe40000000800 */
[----:B---3--:R-:W-:Y:S01]  /*5900*/  @P4 IMAD R12, R20, R2, R13 ;  /* 0x00000002140c4224 */ /* 0x008fe200078e020d */
[--C-:B------:R-:W-:Y:S02]  /*5910*/  SHF.R.U64 R19, R14, UR4, R3.reuse ;  /* 0x000000040e137c19 */ /* 0x100fe40008001203 */
[----:B------:R-:W-:Y:S01]  /*5920*/  SHF.R.U32.HI R2, RZ, UR4, R3 ;  /* 0x00000004ff027c19 */ /* 0x000fe20008011603 */
[----:B------:R-:W-:-:S03]  /*5930*/  ULDC UR4, c[0x0][0x658] ;  /* 0x0001960000047ab9 */ /* 0x000fc60000000800 */
[--C-:B------:R-:W-:Y:S02]  /*5940*/  SHF.R.U64 R13, R19, UR4, R2.reuse ;  /* 0x00000004130d7c19 */ /* 0x100fe40008001202 */
[----:B------:R-:W-:-:S03]  /*5950*/  SHF.R.U32.HI R2, RZ, UR4, R2 ;  /* 0x00000004ff027c19 */ /* 0x000fc60008011602 */
[----:B------:R-:W-:Y:S02]  /*5960*/  IMAD.MOV.U32 R4, RZ, RZ, R13 ;  /* 0x000000ffff047224 */ /* 0x000fe400078e000d */
[----:B------:R-:W-:Y:S01]  /*5970*/  IMAD.MOV.U32 R3, RZ, RZ, R2 ;  /* 0x000000ffff037224 */ /* 0x000fe200078e0002 */
[----:B------:R-:W-:Y:S06]  /*5980*/  @!P1 BRA `(.L_x_117) ;  /* 0x00000000002c9947 */ /* 0x000fec0003800000 */
        /* <DEDUP_REMOVED lines=9> */
[----:B------:R-:W-:-:S04]  /*5a20*/  IMAD.WIDE.U32.X R2, R15, UR7, R2, P3 ;  /* 0x000000070f027c25 */ /* 0x000fc800098e0402 */
[----:B------:R-:W-:-:S07]  /*5a30*/  IMAD.MOV.U32 R4, RZ, RZ, R2 ;  /* 0x000000ffff047224 */ /* 0x000fce00078e0002 */
.L_x_117:
[----:B------:R-:W-:Y:S01]  /*5a40*/  ULDC UR4, c[0x0][0x648] ;  /* 0x0001920000047ab9 */ /* 0x000fe20000000800 */
[----:B------:R-:W-:Y:S01]  /*5a50*/  LOP3.LUT R2, R19, UR16, RZ, 0xc0, !PT ;  /* 0x0000001013027c12 */ /* 0x000fe2000f8ec0ff */
[----:B------:R-:W-:Y:S01]  /*5a60*/  ULDC UR5, c[0x0][0x610] ;  /* 0x0001840000057ab9 */ /* 0x000fe20000000800 */
[----:B------:R-:W-:Y:S01]  /*5a70*/  SHF.R.U64 R3, R4, UR4, R3 ;  /* 0x0000000404037c19 */ /* 0x000fe20008001203 */
[----:B------:R-:W-:Y:S01]  /*5a80*/  ULDC UR4, c[0x0][0x638] ;  /* 0x00018e0000047ab9 */ /* 0x000fe20000000800 */
[----:B------:R-:W-:-:S03]  /*5a90*/  LOP3.LUT R14, R14, UR15, RZ, 0xc0, !PT ;  /* 0x0000000f0e0e7c12 */ /* 0x000fc6000f8ec0ff */
[----:B------:R-:W-:Y:S02]  /*5aa0*/  IMAD.MOV R4, RZ, RZ, -R3 ;  /* 0x000000ffff047224 */ /* 0x000fe400078e0a03 */
[----:B------:R-:W-:Y:S02]  /*5ab0*/  IMAD R3, R3, UR17, R2 ;  /* 0x0000001103037c24 */ /* 0x000fe4000f8e0202 */
[----:B------:R-:W-:Y:S01]  /*5ac0*/  IMAD R13, R4, UR4, R13 ;  /* 0x00000004040d7c24 */ /* 0x000fe2000f8e020d */
[----:B------:R-:W-:Y:S01]  /*5ad0*/  ULDC UR4, c[0x0][0x600] ;  /* 0x0001800000047ab9 */ /* 0x000fe20000000800 */
[----:B------:R-:W-:Y:S02]  /*5ae0*/  IMAD R12, R3, UR5, R12 ;  /* 0x00000005030c7c24 */ /* 0x000fe4000f8e020c */
[----:B------:R-:W-:Y:S02]  /*5af0*/  IMAD R13, R13, UR4, R14 ;  /* 0x000000040d0d7c24 */ /* 0x000fe4000f8e020e */
[----:B------:R-:W-:-:S02]  /*5b00*/  IMAD.MOV.U32 R3, RZ, RZ, 0x1 ;  /* 0x00000001ff037424 */ /* 0x000fc400078e00ff */
[----:B------:R-:W-:Y:S01]  /*5b10*/  IMAD.MOV.U32 R2, RZ, RZ, R11 ;  /* 0x000000ffff027224 */ /* 0x000fe200078e000b */
[----:B------:R-:W-:Y:S02]  /*5b20*/  SEL R22, R13, R12, !P4 ;  /* 0x0000000c0d167207 */ /* 0x000fe40006000000 */
[----:B------:R-:W-:-:S07]  /*5b30*/  SEL R19, R12, R13, !P4 ;  /* 0x0000000d0c137207 */ /* 0x000fce0006000000 */
.L_x_115:
[----:B------:R-:W-:Y:S05]  /*5b40*/  BSYNC B1 ;  /* 0x0000000000017941 */ /* 0x000fea0003800000 */
.L_x_114:
[----:B------:R-:W-:-:S13]  /*5b50*/  LOP3.LUT P1, RZ, R3, 0xff, RZ, 0xc0, !PT ;  /* 0x000000ff03ff7812 */ /* 0x000fda000782c0ff */
[----:B------:R-:W-:Y:S05]  /*5b60*/  @P1 BRA `(.L_x_118) ;  /* 0xfffffff400201947 */ /* 0x000fea000383ffff */
[----:B------:R-:W-:Y:S05]  /*5b70*/  BSYNC B0 ;  /* 0x0000000000007941 */ /* 0x000fea0003800000 */
.L_x_106:
[----:B------:R-:W-:-:S03]  /*5b80*/  UMOV UR4, 0xffffffff ;  /* 0xffffffff00047882 */ /* 0x000fc60000000000 */
[----:B------:R-:W-:Y:S05]  /*5b90*/  BRA.DIV UR4, `(.L_x_119) ;  /* 0x0000000a04a87947 */ /* 0x000fea000b800000 */
[----:B------:R-:W-:-:S13]  /*5ba0*/  ELECT P6, URZ, PT ;  /* 0x00000000003f782f */ /* 0x000fda00038c0000 */
.L_x_145:
[----:B------:R-:W-:Y:S04]  /*5bb0*/  BSSY B0, `(.L_x_120) ;  /* 0x0000085000007945 */ /* 0x000fe80003800000 */
[----:B------:R-:W-:Y:S05]  /*5bc0*/  @!P6 BRA `(.L_x_121) ;  /* 0x00000008000ce947 */ /* 0x000fea0003800000 */
[----:B------:R-:W-:-:S04]  /*5bd0*/  LOP3.LUT R16, R16, 0x2, RZ, 0xfc, !PT ;  /* 0x0000000210107812 */ /* 0x000fc800078efcff */
[----:B------:R-:W-:-:S13]  /*5be0*/  ISETP.NE.AND P0, PT, R16, 0x3, PT ;  /* 0x000000031000780c */ /* 0x000fda0003f05270 */
[----:B------:R-:W-:Y:S05]  /*5bf0*/  @!P0 BRA `(.L_x_122) ;  /* 0x0000000000048947 */ /* 0x000fea0003800000 */
[----:B------:R-:W-:Y:S01]  /*5c00*/  BPT.TRAP 0x1 ;  /* 0x000000040000795c */ /* 0x000fe20000300000 */
.L_x_122:
[----:B------:R-:W0:Y:S01]  /*5c10*/  S2R R3, SR_CgaCtaId ;  /* 0x0000000000037919 */ /* 0x000e220000008800 */
[----:B------:R-:W-:-:S04]  /*5c20*/  MOV R2, 0x400 ;  /* 0x0000040000027802 */ /* 0x000fc80000000f00 */
[----:B0-----:R-:W-:Y:S02]  /*5c30*/  LEA R3, R3, R2, 0x18 ;  /* 0x0000000203037211 */ /* 0x001fe400078ec0ff */
[----:B------:R-:W-:-:S03]  /*5c40*/  SHF.L.U32 R2, R0, 0x1f, RZ ;  /* 0x0000001f00027819 */ /* 0x000fc600000006ff */
[----:B------:R-:W-:-:S04]  /*5c50*/  VIADD R3, R3, 0x70 ;  /* 0x0000007003037836 */ /* 0x000fc80000000000 */
[C---:B------:R-:W-:Y:S02]  /*5c60*/  IMAD R7, R8.reuse, 0x8, R3 ;  /* 0x0000000808077824 */ /* 0x040fe400078e0203 */
[----:B------:R-:W-:Y:S02]  /*5c70*/  VIADD R8, R8, 0x1 ;  /* 0x0000000108087836 */ /* 0x000fe40000000000 */
[----:B------:R-:W0:Y:S03]  /*5c80*/  SYNCS.PHASECHK.TRANS64.TRYWAIT P0, [R7+URZ], R2 ;  /* 0x00000002070075a7 */ /* 0x000e26000800017f */
[----:B------:R-:W-:-:S04]  /*5c90*/  ISETP.NE.AND P1, PT, R8, 0xe, PT ;  /* 0x0000000e0800780c */ /* 0x000fc80003f25270 */
[----:B------:R-:W-:Y:S02]  /*5ca0*/  SEL R5, RZ, 0x1, P1 ;  /* 0x00000001ff057807 */ /* 0x000fe40000800000 */
[----:B------:R-:W-:Y:S02]  /*5cb0*/  SEL R8, R8, RZ, P1 ;  /* 0x000000ff08087207 */ /* 0x000fe40000800000 */
[----:B------:R-:W-:-:S03]  /*5cc0*/  LOP3.LUT R5, R0, R5, RZ, 0x3c, !PT ;  /* 0x0000000500057212 */ /* 0x000fc600078e3cff */
[----:B------:R-:W-:Y:S01]  /*5cd0*/  IMAD R9, R8, 0x8, R3 ;  /* 0x0000000808097824 */ /* 0x000fe200078e0203 */
[----:B------:R-:W-:Y:S01]  /*5ce0*/  SHF.L.U32 R4, R5, 0x1f, RZ ;  /* 0x0000001f05047819 */ /* 0x000fe200000006ff */
[----:B0-----:R-:W-:Y:S06]  /*5cf0*/  @!P0 BRA `(.L_x_123) ;  /* 0x0000000800708947 */ /* 0x001fec0003800000 */
.L_x_146:
[----:B------:R-:W1:Y:S01]  /*5d00*/  SYNCS.PHASECHK.TRANS64.TRYWAIT P0, [R9+URZ], R4 ;  /* 0x00000004090075a7 */ /* 0x000e62000800017f */
[----:B------:R-:W-:-:S05]  /*5d10*/  VIADD R0, R8, 0x1 ;  /* 0x0000000108007836 */ /* 0x000fca0000000000 */
[----:B------:R-:W-:-:S04]  /*5d20*/  ISETP.NE.AND P1, PT, R0, 0xe, PT ;  /* 0x0000000e0000780c */ /* 0x000fc80003f25270 */
[----:B0-----:R-:W-:Y:S02]  /*5d30*/  SEL R2, RZ, 0x1, P1 ;  /* 0x00000001ff027807 */ /* 0x001fe40000800000 */
[----:B------:R-:W-:Y:S02]  /*5d40*/  SEL R0, R0, RZ, P1 ;  /* 0x000000ff00007207 */ /* 0x000fe40000800000 */
[----:B------:R-:W-:-:S03]  /*5d50*/  LOP3.LUT R7, R5, R2, RZ, 0x3c, !PT ;  /* 0x0000000205077212 */ /* 0x000fc600078e3cff */
[----:B------:R-:W-:Y:S01]  /*5d60*/  IMAD R6, R0, 0x8, R3 ;  /* 0x0000000800067824 */ /* 0x000fe200078e0203 */
[----:B------:R-:W-:Y:S01]  /*5d70*/  SHF.L.U32 R5, R7, 0x1f, RZ ;  /* 0x0000001f07057819 */ /* 0x000fe200000006ff */
[----:B-1----:R-:W-:Y:S06]  /*5d80*/  @!P0 BRA `(.L_x_124) ;  /* 0x0000000800608947 */ /* 0x002fec0003800000 */
.L_x_147:
[----:B------:R-:W1:Y:S01]  /*5d90*/  SYNCS.PHASECHK.TRANS64.TRYWAIT P0, [R6+URZ], R5 ;  /* 0x00000005060075a7 */ /* 0x000e62000800017f */
[----:B------:R-:W-:-:S05]  /*5da0*/  VIADD R0, R0, 0x1 ;  /* 0x0000000100007836 */ /* 0x000fca0000000000 */
[----:B------:R-:W-:-:S04]  /*5db0*/  ISETP.NE.AND P1, PT, R0, 0xe, PT ;  /* 0x0000000e0000780c */ /* 0x000fc80003f25270 */
[----:B------:R-:W-:Y:S02]  /*5dc0*/  SEL R2, RZ, 0x1, P1 ;  /* 0x00000001ff027807 */ /* 0x000fe40000800000 */
[----:B------:R-:W-:Y:S02]  /*5dd0*/  SEL R0, R0, RZ, P1 ;  /* 0x000000ff00007207 */ /* 0x000fe40000800000 */
[----:B------:R-:W-:-:S03]  /*5de0*/  LOP3.LUT R7, R7, R2, RZ, 0x3c, !PT ;  /* 0x0000000207077212 */ /* 0x000fc600078e3cff */
[----:B0-----:R-:W-:Y:S01]  /*5df0*/  IMAD R9, R0, 0x8, R3 ;  /* 0x0000000800097824 */ /* 0x001fe200078e0203 */
[----:B------:R-:W-:Y:S01]  /*5e00*/  SHF.L.U32 R4, R7, 0x1f, RZ ;  /* 0x0000001f07047819 */ /* 0x000fe200000006ff */
[----:B-1----:R-:W-:Y:S06]  /*5e10*/  @!P0 BRA `(.L_x_125) ;  /* 0x0000000800508947 */ /* 0x002fec0003800000 */
.L_x_148:
        /* <DEDUP_REMOVED lines=9> */
.L_x_149:
        /* <DEDUP_REMOVED lines=9> */
.L_x_150:
        /* <DEDUP_REMOVED lines=9> */
.L_x_151:
        /* <DEDUP_REMOVED lines=9> */
.L_x_152:
        /* <DEDUP_REMOVED lines=9> */
.L_x_153:
        /* <DEDUP_REMOVED lines=9> */
.L_x_154:
        /* <DEDUP_REMOVED lines=9> */
.L_x_155:
        /* <DEDUP_REMOVED lines=9> */
.L_x_156:
        /* <DEDUP_REMOVED lines=9> */
.L_x_157:
[----:B------:R-:W1:Y:S01]  /*6330*/  SYNCS.PHASECHK.TRANS64.TRYWAIT P0, [R6+URZ], R5 ;  /* 0x00000005060075a7 */ /* 0x000e62000800017f */
[----:B------:R-:W-:-:S05]  /*6340*/  VIADD R0, R0, 0x1 ;  /* 0x0000000100007836 */ /* 0x000fca0000000000 */
[----:B------:R-:W-:-:S04]  /*6350*/  ISETP.NE.AND P1, PT, R0, 0xe, PT ;  /* 0x0000000e0000780c */ /* 0x000fc80003f25270 */
[----:B------:R-:W-:Y:S02]  /*6360*/  SEL R2, RZ, 0x1, P1 ;  /* 0x00000001ff027807 */ /* 0x000fe40000800000 */
[----:B------:R-:W-:Y:S02]  /*6370*/  SEL R0, R0, RZ, P1 ;  /* 0x000000ff00007207 */ /* 0x000fe40000800000 */
[----:B------:R-:W-:Y:S01]  /*6380*/  LOP3.LUT R2, R7, R2, RZ, 0x3c, !PT ;  /* 0x0000000207027212 */ /* 0x000fe200078e3cff */
[----:B-1----:R-:W-:Y:S06]  /*6390*/  @!P0 BRA `(.L_x_135) ;  /* 0x0000000400b88947 */ /* 0x002fec0003800000 */
.L_x_158:
[----:B------:R-:W-:Y:S01]  /*63a0*/  IMAD R3, R0, 0x8, R3 ;  /* 0x0000000800037824 */ /* 0x000fe200078e0203 */
[----:B------:R-:W-:-:S07]  /*63b0*/  SHF.L.U32 R0, R2, 0x1f, RZ ;  /* 0x0000001f02007819 */ /* 0x000fce00000006ff */
.L_x_136:
[----:B--2---:R2:W3:Y:S02]  /*63c0*/  SYNCS.PHASECHK.TRANS64.TRYWAIT P0, [R3+URZ], R0 ;  /* 0x00000000030075a7 */ /* 0x0044e4000800017f */
[----:B---3--:R-:W-:Y:S05]  /*63d0*/  @!P0 NANOSLEEP.SYNCS 0x989680 ;  /* 0x009896800000895d */ /* 0x008fea0003900000 */
[----:B------:R-:W3:Y:S02]  /*63e0*/  @!P0 SYNCS.PHASECHK.TRANS64 P0, [R3+URZ], R0 ;  /* 0x00000000030085a7 */ /* 0x000ee4000800007f */
[----:B---3--:R-:W-:Y:S05]  /*63f0*/  @!P0 BRA `(.L_x_136) ;  /* 0xfffffffc00f08947 */ /* 0x008fea000383ffff */
.L_x_121:
[----:B------:R-:W-:Y:S05]  /*6400*/  BSYNC B0 ;  /* 0x0000000000007941 */ /* 0x000fea0003800000 */
.L_x_120:
[----:B------:R-:W-:Y:S05]  /*6410*/  EXIT ;  /* 0x000000000000794d */ /* 0x000fea0003800000 */
.L_x_20:
[----:B-1----:R1:W2:Y:S02]  /*6420*/  SYNCS.PHASECHK.TRANS64.TRYWAIT P0, [R65+URZ], R0 ;  /* 0x00000000410075a7 */ /* 0x0022a4000800017f */
[----:B--2---:R-:W-:Y:S05]  /*6430*/  @!P0 NANOSLEEP.SYNCS 0x989680 ;  /* 0x009896800000895d */ /* 0x004fea0003900000 */
[----:B------:R-:W2:Y:S02]  /*6440*/  @!P0 SYNCS.PHASECHK.TRANS64 P0, [R65+URZ], R0 ;  /* 0x00000000410085a7 */ /* 0x000ea4000800007f */
[----:B--2---:R-:W-:Y:S05]  /*6450*/  @!P0 BRA `(.L_x_20) ;  /* 0xfffffffc00f08947 */ /* 0x004fea000383ffff */
[----:B------:R-:W-:Y:S05]  /*6460*/  BRA `(.L_x_137) ;  /* 0xffffffb4001c7947 */ /* 0x000fea000383ffff */
.L_x_25:
[----:B--2---:R2:W3:Y:S02]  /*6470*/  SYNCS.PHASECHK.TRANS64.TRYWAIT P1, [R3+URZ], R0 ;  /* 0x00000000030075a7 */ /* 0x0044e4000802017f */
[----:B---3--:R-:W-:Y:S05]  /*6480*/  @!P1 NANOSLEEP.SYNCS 0x989680 ;  /* 0x009896800000995d */ /* 0x008fea0003900000 */
[----:B------:R-:W3:Y:S02]  /*6490*/  @!P1 SYNCS.PHASECHK.TRANS64 P1, [R3+URZ], R0 ;  /* 0x00000000030095a7 */ /* 0x000ee4000802007f */
[----:B---3--:R-:W-:Y:S05]  /*64a0*/  @!P1 BRA `(.L_x_25) ;  /* 0xfffffffc00f09947 */ /* 0x008fea000383ffff */
[----:B------:R-:W-:Y:S05]  /*64b0*/  BRA `(.L_x_24) ;  /* 0xffffffb400807947 */ /* 0x000fea000383ffff */
.L_x_30:
[----:B--2---:R-:W-:-:S04]  /*64c0*/  IMAD.U32 R5, RZ, RZ, UR4 ;  /* 0x00000004ff057e24 */ /* 0x004fc8000f8e00ff */
[----:B------:R2:W3:Y:S03]  /*64d0*/  SYNCS.PHASECHK.TRANS64.TRYWAIT P1, [R5+URZ], R4 ;  /* 0x00000004050075a7 */ /* 0x0004e6000802017f */
[----:B---3--:R-:W-:Y:S05]  /*64e0*/  @!P1 NANOSLEEP.SYNCS 0x989680 ;  /* 0x009896800000995d */ /* 0x008fea0003900000 */
[----:B------:R-:W3:Y:S02]  /*64f0*/  @!P1 SYNCS.PHASECHK.TRANS64 P1, [R5+URZ], R4 ;  /* 0x00000004050095a7 */ /* 0x000ee4000802007f */
[----:B---3--:R-:W-:Y:S05]  /*6500*/  @!P1 BRA `(.L_x_30) ;  /* 0xfffffffc00ec9947 */ /* 0x008fea000383ffff */
[----:B------:R-:W-:Y:S05]  /*6510*/  BRA `(.L_x_29) ;  /* 0xffffffb800387947 */ /* 0x000fea000383ffff */
.L_x_38:
[----:B-1----:R1:W2:Y:S02]  /*6520*/  SYNCS.PHASECHK.TRANS64.TRYWAIT P0, [R65+URZ+0x10], R0 ;  /* 0x00001000410075a7 */ /* 0x0022a4000800017f */
[----:B--2---:R-:W-:Y:S05]  /*6530*/  @!P0 NANOSLEEP.SYNCS 0x989680 ;  /* 0x009896800000895d */ /* 0x004fea0003900000 */
[----:B------:R-:W2:Y:S02]  /*6540*/  @!P0 SYNCS.PHASECHK.TRANS64 P0, [R65+URZ+0x10], R0 ;  /* 0x00001000410085a7 */ /* 0x000ea4000800007f */
[----:B--2---:R-:W-:Y:S05]  /*6550*/  @!P0 BRA `(.L_x_38) ;  /* 0xfffffffc00f08947 */ /* 0x004fea000383ffff */
[----:B------:R-:W-:Y:S05]  /*6560*/  BRA `(.L_x_138) ;  /* 0xffffffbc00907947 */ /* 0x000fea000383ffff */
.L_x_107:
[----:B------:R-:W-:Y:S01]  /*6570*/  BSSY B1, `(.L_x_139) ;  /* 0x0000006000017945 */ /* 0x000fe20003800000 */
[----:B------:R-:W-:-:S07]  /*6580*/  IMAD.MOV.U32 R15, RZ, RZ, -0x1 ;  /* 0xffffffffff0f7424 */ /* 0x000fce00078e00ff */
[----:B-----5:R-:W-:Y:S05]  /*6590*/  WARPSYNC.COLLECTIVE R15, `(.L_x_140) ;  /* 0x000000000f0c7348 */ /* 0x020fea0003c00000 */
[----:B------:R-:W-:Y:S02]  /*65a0*/  ELECT P6, UR62, PT ;  /* 0x00000000003e782f */ /* 0x000fe400038c0000 */
[----:B------:R-:W-:Y:S01]  /*65b0*/  MOV R14, UR62 ;  /* 0x0000003e000e7c02 */ /* 0x000fe20008000f00 */
[----:B-----5:R-:W-:Y:S10]  /*65c0*/  ENDCOLLECTIVE ;  /* 0x000000000000791b */ /* 0x020ff40003800000 */
.L_x_140:
[----:B------:R-:W-:Y:S05]  /*65d0*/  BSYNC B1 ;  /* 0x0000000000017941 */ /* 0x000fea0003800000 */
.L_x_139:
[----:B------:R-:W-:Y:S05]  /*65e0*/  BRA `(.L_x_141) ;  /* 0xffffffe8008c7947 */ /* 0x000fea000383ffff */
.L_x_110:
[----:B0-----:R0:W1:Y:S02]  /*65f0*/  SYNCS.PHASECHK.TRANS64.TRYWAIT P1, [R12+URZ+0x70], R5 ;  /* 0x000070050c0075a7 */ /* 0x001064000802017f */
[----:B-1----:R-:W-:Y:S05]  /*6600*/  @!P1 NANOSLEEP.SYNCS 0x989680 ;  /* 0x009896800000995d */ /* 0x002fea0003900000 */
[----:B------:R-:W1:Y:S02]  /*6610*/  @!P1 SYNCS.PHASECHK.TRANS64 P1, [R12+URZ+0x70], R5 ;  /* 0x000070050c0095a7 */ /* 0x000e64000802007f */
[----:B-1----:R-:W-:Y:S05]  /*6620*/  @!P1 BRA `(.L_x_110) ;  /* 0xfffffffc00f09947 */ /* 0x002fea000383ffff */
[----:B------:R-:W-:Y:S05]  /*6630*/  BRA `(.L_x_142) ;  /* 0xffffffe800c07947 */ /* 0x000fea000383ffff */
.L_x_119:
[----:B------:R-:W-:Y:S01]  /*6640*/  BSSY B0, `(.L_x_143) ;  /* 0x0000006000007945 */ /* 0x000fe20003800000 */
[----:B------:R-:W-:-:S07]  /*6650*/  IMAD.MOV.U32 R15, RZ, RZ, -0x1 ;  /* 0xffffffffff0f7424 */ /* 0x000fce00078e00ff */
[----:B-----5:R-:W-:Y:S05]  /*6660*/  WARPSYNC.COLLECTIVE R15, `(.L_x_144) ;  /* 0x000000000f0c7348 */ /* 0x020fea0003c00000 */
[----:B------:R-:W-:Y:S02]  /*6670*/  ELECT P6, UR62, PT ;  /* 0x00000000003e782f */ /* 0x000fe400038c0000 */
[----:B------:R-:W-:Y:S01]  /*6680*/  MOV R14, UR62 ;  /* 0x0000003e000e7c02 */ /* 0x000fe20008000f00 */
[----:B-----5:R-:W-:Y:S10]  /*6690*/  ENDCOLLECTIVE ;  /* 0x000000000000791b */ /* 0x020ff40003800000 */
.L_x_144:
[----:B------:R-:W-:Y:S05]  /*66a0*/  BSYNC B0 ;  /* 0x0000000000007941 */ /* 0x000fea0003800000 */
.L_x_143:
[----:B------:R-:W-:Y:S05]  /*66b0*/  BRA `(.L_x_145) ;  /* 0xfffffff4003c7947 */ /* 0x000fea000383ffff */
.L_x_123:
[----:B0-----:R0:W1:Y:S02]  /*66c0*/  SYNCS.PHASECHK.TRANS64.TRYWAIT P0, [R7+URZ], R2 ;  /* 0x00000002070075a7 */ /* 0x001064000800017f */
[----:B-1----:R-:W-:Y:S05]  /*66d0*/  @!P0 NANOSLEEP.SYNCS 0x989680 ;  /* 0x009896800000895d */ /* 0x002fea0003900000 */
[----:B------:R-:W1:Y:S02]  /*66e0*/  @!P0 SYNCS.PHASECHK.TRANS64 P0, [R7+URZ], R2 ;  /* 0x00000002070085a7 */ /* 0x000e64000800007f */
[----:B-1----:R-:W-:Y:S05]  /*66f0*/  @!P0 BRA `(.L_x_123) ;  /* 0xfffffffc00f08947 */ /* 0x002fea000383ffff */
[----:B------:R-:W-:Y:S05]  /*6700*/  BRA `(.L_x_146) ;  /* 0xfffffff4007c7947 */ /* 0x000fea000383ffff */
.L_x_124:
[----:B0-----:R0:W1:Y:S02]  /*6710*/  SYNCS.PHASECHK.TRANS64.TRYWAIT P0, [R9+URZ], R4 ;  /* 0x00000004090075a7 */ /* 0x001064000800017f */
[----:B-1----:R-:W-:Y:S05]  /*6720*/  @!P0 NANOSLEEP.SYNCS 0x989680 ;  /* 0x009896800000895d */ /* 0x002fea0003900000 */
[----:B------:R-:W1:Y:S02]  /*6730*/  @!P0 SYNCS.PHASECHK.TRANS64 P0, [R9+URZ], R4 ;  /* 0x00000004090085a7 */ /* 0x000e64000800007f */
[----:B-1----:R-:W-:Y:S05]  /*6740*/  @!P0 BRA `(.L_x_124) ;  /* 0xfffffffc00f08947 */ /* 0x002fea000383ffff */
[----:B------:R-:W-:Y:S05]  /*6750*/  BRA `(.L_x_147) ;  /* 0xfffffff4008c7947 */ /* 0x000fea000383ffff */
.L_x_125:
[----:B0-----:R0:W1:Y:S02]  /*6760*/  SYNCS.PHASECHK.TRANS64.TRYWAIT P0, [R6+URZ], R5 ;  /* 0x00000005060075a7 */ /* 0x001064000800017f */
[----:B-1----:R-:W-:Y:S05]  /*6770*/  @!P0 NANOSLEEP.SYNCS 0x989680 ;  /* 0x009896800000895d */ /* 0x002fea0003900000 */
[----:B------:R-:W1:Y:S02]  /*6780*/  @!P0 SYNCS.PHASECHK.TRANS64 P0, [R6+URZ], R5 ;  /* 0x00000005060085a7 */ /* 0x000e64000800007f */
[----:B-1----:R-:W-:Y:S05]  /*6790*/  @!P0 BRA `(.L_x_125) ;  /* 0xfffffffc00f08947 */ /* 0x002fea000383ffff */
[----:B------:R-:W-:Y:S05]  /*67a0*/  BRA `(.L_x_148) ;  /* 0xfffffff4009c7947 */ /* 0x000fea000383ffff */
.L_x_126:
[----:B0-----:R0:W1:Y:S02]  /*67b0*/  SYNCS.PHASECHK.TRANS64.TRYWAIT P0, [R9+URZ], R4 ;  /* 0x00000004090075a7 */ /* 0x001064000800017f */
[----:B-1----:R-:W-:Y:S05]  /*67c0*/  @!P0 NANOSLEEP.SYNCS 0x989680 ;  /* 0x009896800000895d */ /* 0x002fea0003900000 */
[----:B------:R-:W1:Y:S02]  /*67d0*/  @!P0 SYNCS.PHASECHK.TRANS64 P0, [R9+URZ], R4 ;  /* 0x00000004090085a7 */ /* 0x000e64000800007f */
[----:B-1----:R-:W-:Y:S05]  /*67e0*/  @!P0 BRA `(.L_x_126) ;  /* 0xfffffffc00f08947 */ /* 0x002fea000383ffff */
[----:B------:R-:W-:Y:S05]  /*67f0*/  BRA `(.L_x_149) ;  /* 0xfffffff400ac7947 */ /* 0x000fea000383ffff */
.L_x_127:
[----:B0-----:R0:W1:Y:S02]  /*6800*/  SYNCS.PHASECHK.TRANS64.TRYWAIT P0, [R6+URZ], R5 ;  /* 0x00000005060075a7 */ /* 0x001064000800017f */
[----:B-1----:R-:W-:Y:S05]  /*6810*/  @!P0 NANOSLEEP.SYNCS 0x989680 ;  /* 0x009896800000895d */ /* 0x002fea0003900000 */
[----:B------:R-:W1:Y:S02]  /*6820*/  @!P0 SYNCS.PHASECHK.TRANS64 P0, [R6+URZ], R5 ;  /* 0x00000005060085a7 */ /* 0x000e64000800007f */
[----:B-1----:R-:W-:Y:S05]  /*6830*/  @!P0 BRA `(.L_x_127) ;  /* 0xfffffffc00f08947 */ /* 0x002fea000383ffff */
[----:B------:R-:W-:Y:S05]  /*6840*/  BRA `(.L_x_150) ;  /* 0xfffffff400bc7947 */ /* 0x000fea000383ffff */
.L_x_128:
[----:B0-----:R0:W1:Y:S02]  /*6850*/  SYNCS.PHASECHK.TRANS64.TRYWAIT P0, [R9+URZ], R4 ;  /* 0x00000004090075a7 */ /* 0x001064000800017f */
[----:B-1----:R-:W-:Y:S05]  /*6860*/  @!P0 NANOSLEEP.SYNCS 0x989680 ;  /* 0x009896800000895d */ /* 0x002fea0003900000 */
[----:B------:R-:W1:Y:S02]  /*6870*/  @!P0 SYNCS.PHASECHK.TRANS64 P0, [R9+URZ], R4 ;  /* 0x00000004090085a7 */ /* 0x000e64000800007f */
[----:B-1----:R-:W-:Y:S05]  /*6880*/  @!P0 BRA `(.L_x_128) ;  /* 0xfffffffc00f08947 */ /* 0x002fea000383ffff */
[----:B------:R-:W-:Y:S05]  /*6890*/  BRA `(.L_x_151) ;  /* 0xfffffff400cc7947 */ /* 0x000fea000383ffff */
.L_x_129:
[----:B0-----:R0:W1:Y:S02]  /*68a0*/  SYNCS.PHASECHK.TRANS64.TRYWAIT P0, [R6+URZ], R5 ;  /* 0x00000005060075a7 */ /* 0x001064000800017f */
[----:B-1----:R-:W-:Y:S05]  /*68b0*/  @!P0 NANOSLEEP.SYNCS 0x989680 ;  /* 0x009896800000895d */ /* 0x002fea0003900000 */
[----:B------:R-:W1:Y:S02]  /*68c0*/  @!P0 SYNCS.PHASECHK.TRANS64 P0, [R6+URZ], R5 ;  /* 0x00000005060085a7 */ /* 0x000e64000800007f */
[----:B-1----:R-:W-:Y:S05]  /*68d0*/  @!P0 BRA `(.L_x_129) ;  /* 0xfffffffc00f08947 */ /* 0x002fea000383ffff */
[----:B------:R-:W-:Y:S05]  /*68e0*/  BRA `(.L_x_152) ;  /* 0xfffffff400dc7947 */ /* 0x000fea000383ffff */
.L_x_130:
[----:B0-----:R0:W1:Y:S02]  /*68f0*/  SYNCS.PHASECHK.TRANS64.TRYWAIT P0, [R9+URZ], R4 ;  /* 0x00000004090075a7 */ /* 0x001064000800017f */
[----:B-1----:R-:W-:Y:S05]  /*6900*/  @!P0 NANOSLEEP.SYNCS 0x989680 ;  /* 0x009896800000895d */ /* 0x002fea0003900000 */
[----:B------:R-:W1:Y:S02]  /*6910*/  @!P0 SYNCS.PHASECHK.TRANS64 P0, [R9+URZ], R4 ;  /* 0x00000004090085a7 */ /* 0x000e64000800007f */
[----:B-1----:R-:W-:Y:S05]  /*6920*/  @!P0 BRA `(.L_x_130) ;  /* 0xfffffffc00f08947 */ /* 0x002fea000383ffff */
[----:B------:R-:W-:Y:S05]  /*6930*/  BRA `(.L_x_153) ;  /* 0xfffffff400ec7947 */ /* 0x000fea000383ffff */
.L_x_131:
[----:B0-----:R0:W1:Y:S02]  /*6940*/  SYNCS.PHASECHK.TRANS64.TRYWAIT P0, [R6+URZ], R5 ;  /* 0x00000005060075a7 */ /* 0x001064000800017f */
[----:B-1----:R-:W-:Y:S05]  /*6950*/  @!P0 NANOSLEEP.SYNCS 0x989680 ;  /* 0x009896800000895d */ /* 0x002fea0003900000 */
[----:B------:R-:W1:Y:S02]  /*6960*/  @!P0 SYNCS.PHASECHK.TRANS64 P0, [R6+URZ], R5 ;  /* 0x00000005060085a7 */ /* 0x000e64000800007f */
[----:B-1----:R-:W-:Y:S05]  /*6970*/  @!P0 BRA `(.L_x_131) ;  /* 0xfffffffc00f08947 */ /* 0x002fea000383ffff */
[----:B------:R-:W-:Y:S05]  /*6980*/  BRA `(.L_x_154) ;  /* 0xfffffff400fc7947 */ /* 0x000fea000383ffff */
.L_x_132:
[----:B0-----:R0:W1:Y:S02]  /*6990*/  SYNCS.PHASECHK.TRANS64.TRYWAIT P0, [R9+URZ], R4 ;  /* 0x00000004090075a7 */ /* 0x001064000800017f */
[----:B-1----:R-:W-:Y:S05]  /*69a0*/  @!P0 NANOSLEEP.SYNCS 0x989680 ;  /* 0x009896800000895d */ /* 0x002fea0003900000 */
[----:B------:R-:W1:Y:S02]  /*69b0*/  @!P0 SYNCS.PHASECHK.TRANS64 P0, [R9+URZ], R4 ;  /* 0x00000004090085a7 */ /* 0x000e64000800007f */
[----:B-1----:R-:W-:Y:S05]  /*69c0*/  @!P0 BRA `(.L_x_132) ;  /* 0xfffffffc00f08947 */ /* 0x002fea000383ffff */
[----:B------:R-:W-:Y:S05]  /*69d0*/  BRA `(.L_x_155) ;  /* 0xfffffff8000c7947 */ /* 0x000fea000383ffff */
.L_x_133:
[----:B0-----:R0:W1:Y:S02]  /*69e0*/  SYNCS.PHASECHK.TRANS64.TRYWAIT P0, [R6+URZ], R5 ;  /* 0x00000005060075a7 */ /* 0x001064000800017f */
[----:B-1----:R-:W-:Y:S05]  /*69f0*/  @!P0 NANOSLEEP.SYNCS 0x989680 ;  /* 0x009896800000895d */ /* 0x002fea0003900000 */
[----:B------:R-:W1:Y:S02]  /*6a00*/  @!P0 SYNCS.PHASECHK.TRANS64 P0, [R6+URZ], R5 ;  /* 0x00000005060085a7 */ /* 0x000e64000800007f */
[----:B-1----:R-:W-:Y:S05]  /*6a10*/  @!P0 BRA `(.L_x_133) ;  /* 0xfffffffc00f08947 */ /* 0x002fea000383ffff */
[----:B------:R-:W-:Y:S05]  /*6a20*/  BRA `(.L_x_156) ;  /* 0xfffffff8001c7947 */ /* 0x000fea000383ffff */
.L_x_134:
[----:B0-----:R0:W1:Y:S02]  /*6a30*/  SYNCS.PHASECHK.TRANS64.TRYWAIT P0, [R9+URZ], R4 ;  /* 0x00000004090075a7 */ /* 0x001064000800017f */
[----:B-1----:R-:W-:Y:S05]  /*6a40*/  @!P0 NANOSLEEP.SYNCS 0x989680 ;  /* 0x009896800000895d */ /* 0x002fea0003900000 */
[----:B------:R-:W1:Y:S02]  /*6a50*/  @!P0 SYNCS.PHASECHK.TRANS64 P0, [R9+URZ], R4 ;  /* 0x00000004090085a7 */ /* 0x000e64000800007f */
[----:B-1----:R-:W-:Y:S05]  /*6a60*/  @!P0 BRA `(.L_x_134) ;  /* 0xfffffffc00f08947 */ /* 0x002fea000383ffff */
[----:B------:R-:W-:Y:S05]  /*6a70*/  BRA `(.L_x_157) ;  /* 0xfffffff8002c7947 */ /* 0x000fea000383ffff */
.L_x_135:
[----:B-1----:R1:W2:Y:S02]  /*6a80*/  SYNCS.PHASECHK.TRANS64.TRYWAIT P0, [R6+URZ], R5 ;  /* 0x00000005060075a7 */ /* 0x0022a4000800017f */
[----:B--2---:R-:W-:Y:S05]  /*6a90*/  @!P0 NANOSLEEP.SYNCS 0x989680 ;  /* 0x009896800000895d */ /* 0x004fea0003900000 */
[----:B------:R-:W2:Y:S02]  /*6aa0*/  @!P0 SYNCS.PHASECHK.TRANS64 P0, [R6+URZ], R5 ;  /* 0x00000005060085a7 */ /* 0x000ea4000800007f */
[----:B--2---:R-:W-:Y:S05]  /*6ab0*/  @!P0 BRA `(.L_x_135) ;  /* 0xfffffffc00f08947 */ /* 0x004fea000383ffff */
[----:B------:R-:W-:Y:S05]  /*6ac0*/  BRA `(.L_x_158) ;  /* 0xfffffff800347947 */ /* 0x000fea000383ffff */
.L_x_159:
[----:B------:R-:W-:-:S00]  /*6ad0*/  BRA `(.L_x_159) ;  /* 0xfffffffc00fc7947 */ /* 0x000fc0000383ffff */
[----:B------:R-:W-:-:S00]  /*6ae0*/  NOP ;  /* 0x0000000000007918 */ /* 0x000fc00000000000 */
        /* <DEDUP_REMOVED lines=9> */
.L_x_160:


//--------------------- .nv.global.init           --------------------------
	.section	.nv.global.init,"aw",@progbits
.nv.global.init:
	.type		$str$22,@object
	.size		$str$22,($str$23 - $str$22)
$str$22:
        /*0000*/ 	.byte	0x6b, 0x5f, 0x74, 0x69, 0x6c, 0x65, 0x5f, 0x63, 0x6f, 0x75, 0x6e, 0x74, 0x20, 0x3e, 0x3d, 0x20
        /*0010*/ 	.byte	0x31, 0x00
	.type		$str$23,@object
	.size		$str$23,(__unnamed_1 - $str$23)
$str$23:
        /*0012*/ 	.byte	0x2f, 0x74, 0x6d, 0x70, 0x2f, 0x63, 0x75, 0x74, 0x6c, 0x61, 0x73, 0x73, 0x5f, 0x73, 0x77, 0x65
        /*0022*/ 	.byte	0x65, 0x70, 0x5f, 0x73, 0x72, 0x63, 0x2f, 0x69, 0x6e, 0x63, 0x6c, 0x75, 0x64, 0x65, 0x2f, 0x63
        /*0032*/ 	.byte	0x75, 0x74, 0x6c, 0x61, 0x73, 0x73, 0x2f, 0x67, 0x65, 0x6d, 0x6d, 0x2f, 0x63, 0x6f, 0x6c, 0x6c
        /*0042*/ 	.byte	0x65, 0x63, 0x74, 0x69, 0x76, 0x65, 0x2f, 0x73, 0x6d, 0x39, 0x30, 0x5f, 0x6d, 0x6d, 0x61, 0x5f
        /*0052*/ 	.byte	0x74, 0x6d, 0x61, 0x5f, 0x67, 0x6d, 0x6d, 0x61, 0x5f, 0x73, 0x73, 0x5f, 0x77, 0x61, 0x72, 0x70
        /*0062*/ 	.byte	0x73, 0x70, 0x65, 0x63, 0x69, 0x61, 0x6c, 0x69, 0x7a, 0x65, 0x64, 0x2e, 0x68, 0x70, 0x70, 0x00
	.type		__unnamed_1,@object
	.size		__unnamed_1,(.L_0 - __unnamed_1)
__unnamed_1:
        /*0072*/ 	.byte	0x76, 0x6f, 0x69, 0x64, 0x20, 0x63, 0x75, 0x74, 0x6c, 0x61, 0x73, 0x73, 0x3a, 0x3a, 0x67, 0x65
        /* <DEDUP_REMOVED lines=179> */
        /*0bb2*/ 	.byte	0x75, 0x74, 0x65, 0x3a, 0x3a, 0x69, 0x64, 0x65, 0x6e, 0x74, 0x69, 0x74, 0x79, 0x5d, 0x00
.L_0:


//--------------------- .nv.shared._ZN7cutlass13device_kernelINS_4gemm6kernel13GemmUniversalIN4cute5tupleIJiiiiEEENS1_10collective13CollectiveMmaINS1_34MainloopSm90TmaGmmaWarpSpecializedILi14ENS5_IJNS4_1CILi2EEENSA_ILi1EEESC_EEENS1_32KernelTmaWarpSpecializedPingpongEEENS5_IJNSA_ILi64EEESG_SG_EEENS_6half_tENS5_IJlSC_lEEESI_SJ_NS4_8TiledMMAINS4_8MMA_AtomIJNS4_4SM904GMMA25MMA_64x64x16_F32F16F16_SSILNSN_5MajorE0ELSP_0ELNSN_7ScaleInE1ELSQ_1EEEEEENS4_6LayoutINS5_IJSC_SC_SC_EEENS5_IJNSA_ILi0EEESV_SV_EEEEENS5_IJNS4_10UnderscoreESY_SY_EEEEENS4_13SM90_TMA_LOADENS4_14ComposedLayoutINS4_7SwizzleILi3ELi4ELi3EEENS4_18smem_ptr_flag_bitsILi16EEENST_INS5_IJNSA_ILi8EEESG_EEENS5_IJSG_SC_EEEEEEEvNS4_8identityENS4_23SM90_TMA_LOAD_MULTICASTES1B_vS1C_EENS_8epilogue10collective6detail29Sm90TmaWarpSpecializedAdapterINS1G_15DefaultEpilogueISI_SJ_SJ_NS1F_6thread17LinearCombinationISI_Li1EffLNS1K_9ScaleType4KindE0ELNS_15FloatRoundStyleE2ESI_EENS1_15EpilogueDefaultEEEEEvvEEEEvNT_6ParamsE --------------------------
	.section	.nv.shared._ZN7cutlass13device_kernelINS_4gemm6kernel13GemmUniversalIN4cute5tupleIJiiiiEEENS1_10collective13CollectiveMmaINS1_34MainloopSm90TmaGmmaWarpSpecializedILi14ENS5_IJNS4_1CILi2EEENSA_ILi1EEESC_EEENS1_32KernelTmaWarpSpecializedPingpongEEENS5_IJNSA_ILi64EEESG_SG_EEENS_6half_tENS5_IJlSC_lEEESI_SJ_NS4_8TiledMMAINS4_8MMA_AtomIJNS4_4SM904GMMA25MMA_64x64x16_F32F16F16_SSILNSN_5MajorE0ELSP_0ELNSN_7ScaleInE1ELSQ_1EEEEEENS4_6LayoutINS5_IJSC_SC_SC_EEENS5_IJNSA_ILi0EEESV_SV_EEEEENS5_IJNS4_10UnderscoreESY_SY_EEEEENS4_13SM90_TMA_LOADENS4_14ComposedLayoutINS4_7SwizzleILi3ELi4ELi3EEENS4_18smem_ptr_flag_bitsILi16EEENST_INS5_IJNSA_ILi8EEESG_EEENS5_IJSG_SC_EEEEEEEvNS4_8identityENS4_23SM90_TMA_LOAD_MULTICASTES1B_vS1C_EENS_8epilogue10collective6detail29Sm90TmaWarpSpecializedAdapterINS1G_15DefaultEpilogueISI_SJ_SJ_NS1F_6thread17LinearCombinationISI_Li1EffLNS1K_9ScaleType4KindE0ELNS_15FloatRoundStyleE2ESI_EENS1_15EpilogueDefaultEEEEEvvEEEEvNT_6ParamsE,"aw",@nobits
	.sectionflags	@""
	.align	16
	.zero		1024


//--------------------- .nv.shared.reserved.0     --------------------------
	.section	.nv.shared.reserved.0,"aw",@nobits
	.weak		__nv_reservedSMEM_offset_0_alias
	.size		__nv_reservedSMEM_offset_0_alias, 0, 0
	.other		__nv_reservedSMEM_offset_0_alias,@"STO_CUDA_RESERVED_SHARED STV_DEFAULT"
__nv_reservedSMEM_offset_0_alias:
	.zero		0


//--------------------- .nv.global                --------------------------
	.section	.nv.global,"aw",@nobits
.nv.global:
	.type		_ZN40_INTERNAL_c9e1c46e_4_k_cu_1866d376_228834cute1_E,@object
	.size		_ZN40_INTERNAL_c9e1c46e_4_k_cu_1866d376_228834cute1_E,(_ZN40_INTERNAL_c9e1c46e_4_k_cu_1866d376_228834cuda3std3__45__cpo6cbeginE - _ZN40_INTERNAL_c9e1c46e_4_k_cu_1866d376_228834cute1_E)
_ZN40_INTERNAL_c9e1c46e_4_k_cu_1866d376_228834cute1_E:
	.zero		1
	.type		_ZN40_INTERNAL_c9e1c46e_4_k_cu_1866d376_228834cuda3std3__45__cpo6cbeginE,@object
	.size		_ZN40_INTERNAL_c9e1c46e_4_k_cu_1866d376_228834cuda3std3__45__cpo6cbeginE,(_ZN40_INTERNAL_c9e1c46e_4_k_cu_1866d376_228834cuda3std3__48in_placeE - _ZN40_INTERNAL_c9e1c46e_4_k_cu_1866d376_228834cuda3std3__45__cpo6cbeginE)
_ZN40_INTERNAL_c9e1c46e_4_k_cu_1866d376_228834cuda3std3__45__cpo6cbeginE:
	.zero		1
	.type		_ZN40_INTERNAL_c9e1c46e_4_k_cu_1866d376_228834cuda3std3__48in_placeE,@object
	.size		_ZN40_INTERNAL_c9e1c46e_4_k_cu_1866d376_228834cuda3std3__48in_placeE,(_ZN40_INTERNAL_c9e1c46e_4_k_cu_1866d376_228834cuda3std6ranges3__45__cpo9iter_moveE - _ZN40_INTERNAL_c9e1c46e_4_k_cu_1866d376_228834cuda3std3__48in_placeE)
_ZN40_INTERNAL_c9e1c46e_4_k_cu_1866d376_228834cuda3std3__48in_placeE:
	.zero		1
	.type		_ZN40_INTERNAL_c9e1c46e_4_k_cu_1866d376_228834cuda3std6ranges3__45__cpo9iter_moveE,@object
	.size		_ZN40_INTERNAL_c9e1c46e_4_k_cu_1866d376_228834cuda3std6ranges3__45__cpo9iter_moveE,(_ZN40_INTERNAL_c9e1c46e_4_k_cu_1866d376_228834cuda3std3__45__cpo5beginE - _ZN40_INTERNAL_c9e1c46e_4_k_cu_1866d376_228834cuda3std6ranges3__45__cpo9iter_moveE)
_ZN40_INTERNAL_c9e1c46e_4_k_cu_1866d376_228834cuda3std6ranges3__45__cpo9iter_moveE:
	.zero		1
	.type		_ZN40_INTERNAL_c9e1c46e_4_k_cu_1866d376_228834cuda3std3__45__cpo5beginE,@object
	.size		_ZN40_INTERNAL_c9e1c46e_4_k_cu_1866d376_228834cuda3std3__45__cpo5beginE,(_ZN40_INTERNAL_c9e1c46e_4_k_cu_1866d376_228834cuda3std3__442_GLOBAL__N__c9e1c46e_4_k_cu_1866d376_228836ignoreE - _ZN40_INTERNAL_c9e1c46e_4_k_cu_1866d376_228834cuda3std3__45__cpo5beginE)
_ZN40_INTERNAL_c9e1c46e_4_k_cu_1866d376_228834cuda3std3__45__cpo5beginE:
	.zero		1
	.type		_ZN40_INTERNAL_c9e1c46e_4_k_cu_1866d376_228834cuda3std3__442_GLOBAL__N__c9e1c46e_4_k_cu_1866d376_228836ignoreE,@object
	.size		_ZN40_INTERNAL_c9e1c46e_4_k_cu_1866d376_228834cuda3std3__442_GLOBAL__N__c9e1c46e_4_k_cu_1866d376_228836ignoreE,(_ZN40_INTERNAL_c9e1c46e_4_k_cu_1866d376_228834cute7productE - _ZN40_INTERNAL_c9e1c46e_4_k_cu_1866d376_228834cuda3std3__442_GLOBAL__N__c9e1c46e_4_k_cu_1866d376_228836ignoreE)
_ZN40_INTERNAL_c9e1c46e_4_k_cu_1866d376_228834cuda3std3__442_GLOBAL__N__c9e1c46e_4_k_cu_1866d376_228836ignoreE:
	.zero		1
	.type		_ZN40_INTERNAL_c9e1c46e_4_k_cu_1866d376_228834cute7productE,@object
	.size		_ZN40_INTERNAL_c9e1c46e_4_k_cu_1866d376_228834cute7productE,(_ZN40_INTERNAL_c9e1c46e_4_k_cu_1866d376_228834cuda3std3__45__cpo3endE - _ZN40_INTERNAL_c9e1c46e_4_k_cu_1866d376_228834cute7productE)
_ZN40_INTERNAL_c9e1c46e_4_k_cu_1866d376_228834cute7productE:
	.zero		1
	.type		_ZN40_INTERNAL_c9e1c46e_4_k_cu_1866d376_228834cuda3std3__45__cpo3endE,@object
	.size		_ZN40_INTERNAL_c9e1c46e_4_k_cu_1866d376_228834cuda3std3__45__cpo3endE,(_ZN40_INTERNAL_c9e1c46e_4_k_cu_1866d376_228834cuda3std3__419piecewise_constructE - _ZN40_INTERNAL_c9e1c46e_4_k_cu_1866d376_228834cuda3std3__45__cpo3endE)
_ZN40_INTERNAL_c9e1c46e_4_k_cu_1866d376_228834cuda3std3__45__cpo3endE:
	.zero		1
	.type		_ZN40_INTERNAL_c9e1c46e_4_k_cu_1866d376_228834cuda3std3__419piecewise_constructE,@object
	.size		_ZN40_INTERNAL_c9e1c46e_4_k_cu_1866d376_228834cuda3std3__419piecewise_constructE,(_ZN40_INTERNAL_c9e1c46e_4_k_cu_1866d376_228834cuda3std3__45__cpo4cendE - _ZN40_INTERNAL_c9e1c46e_4_k_cu_1866d376_228834cuda3std3__419piecewise_constructE)
_ZN40_INTERNAL_c9e1c46e_4_k_cu_1866d376_228834cuda3std3__419piecewise_constructE:
	.zero		1
	.type		_ZN40_INTERNAL_c9e1c46e_4_k_cu_1866d376_228834cuda3std3__45__cpo4cendE,@object
	.size		_ZN40_INTERNAL_c9e1c46e_4_k_cu_1866d376_228834cuda3std3__45__cpo4cendE,(_ZN40_INTERNAL_c9e1c46e_4_k_cu_1866d376_228834cuda3std6ranges3__45__cpo4swapE - _ZN40_INTERNAL_c9e1c46e_4_k_cu_1866d376_228834cuda3std3__45__cpo4cendE)
_ZN40_INTERNAL_c9e1c46e_4_k_cu_1866d376_228834cuda3std3__45__cpo4cendE:
	.zero		1
	.type		_ZN40_INTERNAL_c9e1c46e_4_k_cu_1866d376_228834cuda3std6ranges3__45__cpo4swapE,@object
	.size		_ZN40_INTERNAL_c9e1c46e_4_k_cu_1866d376_228834cuda3std6ranges3__45__cpo4swapE,(.L_8 - _ZN40_INTERNAL_c9e1c46e_4_k_cu_1866d376_228834cuda3std6ranges3__45__cpo4swapE)
_ZN40_INTERNAL_c9e1c46e_4_k_cu_1866d376_228834cuda3std6ranges3__45__cpo4swapE:
	.zero		1
.L_8:


//--------------------- .nv.constant0._ZN7cutlass13device_kernelINS_4gemm6kernel13GemmUniversalIN4cute5tupleIJiiiiEEENS1_10collective13CollectiveMmaINS1_34MainloopSm90TmaGmmaWarpSpecializedILi14ENS5_IJNS4_1CILi2EEENSA_ILi1EEESC_EEENS1_32KernelTmaWarpSpecializedPingpongEEENS5_IJNSA_ILi64EEESG_SG_EEENS_6half_tENS5_IJlSC_lEEESI_SJ_NS4_8TiledMMAINS4_8MMA_AtomIJNS4_4SM904GMMA25MMA_64x64x16_F32F16F16_SSILNSN_5MajorE0ELSP_0ELNSN_7ScaleInE1ELSQ_1EEEEEENS4_6LayoutINS5_IJSC_SC_SC_EEENS5_IJNSA_ILi0EEESV_SV_EEEEENS5_IJNS4_10UnderscoreESY_SY_EEEEENS4_13SM90_TMA_LOADENS4_14ComposedLayoutINS4_7SwizzleILi3ELi4ELi3EEENS4_18smem_ptr_flag_bitsILi16EEENST_INS5_IJNSA_ILi8EEESG_EEENS5_IJSG_SC_EEEEEEEvNS4_8identityENS4_23SM90_TMA_LOAD_MULTICASTES1B_vS1C_EENS_8epilogue10collective6detail29Sm90TmaWarpSpecializedAdapterINS1G_15DefaultEpilogueISI_SJ_SJ_NS1F_6thread17LinearCombinationISI_Li1EffLNS1K_9ScaleType4KindE0ELNS_15FloatRoundStyleE2ESI_EENS1_15EpilogueDefaultEEEEEvvEEEEvNT_6ParamsE --------------------------
	.section	.nv.constant0._ZN7cutlass13device_kernelINS_4gemm6kernel13GemmUniversalIN4cute5tupleIJiiiiEEENS1_10collective13CollectiveMmaINS1_34MainloopSm90TmaGmmaWarpSpecializedILi14ENS5_IJNS4_1CILi2EEENSA_ILi1EEESC_EEENS1_32KernelTmaWarpSpecializedPingpongEEENS5_IJNSA_ILi64EEESG_SG_EEENS_6half_tENS5_IJlSC_lEEESI_SJ_NS4_8TiledMMAINS4_8MMA_AtomIJNS4_4SM904GMMA25MMA_64x64x16_F32F16F16_SSILNSN_5MajorE0ELSP_0ELNSN_7ScaleInE1ELSQ_1EEEEEENS4_6LayoutINS5_IJSC_SC_SC_EEENS5_IJNSA_ILi0EEESV_SV_EEEEENS5_IJNS4_10UnderscoreESY_SY_EEEEENS4_13SM90_TMA_LOADENS4_14ComposedLayoutINS4_7SwizzleILi3ELi4ELi3EEENS4_18smem_ptr_flag_bitsILi16EEENST_INS5_IJNSA_ILi8EEESG_EEENS5_IJSG_SC_EEEEEEEvNS4_8identityENS4_23SM90_TMA_LOAD_MULTICASTES1B_vS1C_EENS_8epilogue10collective6detail29Sm90TmaWarpSpecializedAdapterINS1G_15DefaultEpilogueISI_SJ_SJ_NS1F_6thread17LinearCombinationISI_Li1EffLNS1K_9ScaleType4KindE0ELNS_15FloatRoundStyleE2ESI_EENS1_15EpilogueDefaultEEEEEvvEEEEvNT_6ParamsE,"a",@progbits
	.sectionflags	@""
	.align	4
.nv.constant0._ZN7cutlass13device_kernelINS_4gemm6kernel13GemmUniversalIN4cute5tupleIJiiiiEEENS1_10collective13CollectiveMmaINS1_34MainloopSm90TmaGmmaWarpSpecializedILi14ENS5_IJNS4_1CILi2EEENSA_ILi1EEESC_EEENS1_32KernelTmaWarpSpecializedPingpongEEENS5_IJNSA_ILi64EEESG_SG_EEENS_6half_tENS5_IJlSC_lEEESI_SJ_NS4_8TiledMMAINS4_8MMA_AtomIJNS4_4SM904GMMA25MMA_64x64x16_F32F16F16_SSILNSN_5MajorE0ELSP_0ELNSN_7ScaleInE1ELSQ_1EEEEEENS4_6LayoutINS5_IJSC_SC_SC_EEENS5_IJNSA_ILi0EEESV_SV_EEEEENS5_IJNS4_10UnderscoreESY_SY_EEEEENS4_13SM90_TMA_LOADENS4_14ComposedLayoutINS4_7SwizzleILi3ELi4ELi3EEENS4_18smem_ptr_flag_bitsILi16EEENST_INS5_IJNSA_ILi8EEESG_EEENS5_IJSG_SC_EEEEEEEvNS4_8identityENS4_23SM90_TMA_LOAD_MULTICASTES1B_vS1C_EENS_8epilogue10collective6detail29Sm90TmaWarpSpecializedAdapterINS1G_15DefaultEpilogueISI_SJ_SJ_NS1F_6thread17LinearCombinationISI_Li1EffLNS1K_9ScaleType4KindE0ELNS_15FloatRoundStyleE2ESI_EENS1_15EpilogueDefaultEEEEEvvEEEEvNT_6ParamsE:
	.zero		1664


//--------------------- SYMBOLS --------------------------

	.type		.nv.reservedSmem.offset0,@object
	.size		.nv.reservedSmem.offset0,0x4
	.type		__assertfail,@function
